//
// Generated by NVIDIA NVVM Compiler
//
// Compiler Build ID: CL-36424714
// Cuda compilation tools, release 13.0, V13.0.88
// Based on NVVM 20.0.0
//

.version 9.0
.target sm_100
.address_size 64

	// .globl	_Z4testPimiiii
.extern .func  (.param .b32 func_retval0) vprintf
(
	.param .b64 vprintf_param_0,
	.param .b64 vprintf_param_1
)
;
// _ZZ3caliiiiiiPimE4dist has been demoted
// _ZZ3caliiiiiiPimE8rowBlock has been demoted
// _ZZ3caliiiiiiPimE8colBlock has been demoted
.global .align 1 .b8 $str[30] = {10, 114, 111, 117, 110, 100, 37, 100, 44, 32, 100, 101, 118, 105, 99, 101, 58, 32, 40, 37, 100, 32, 37, 100, 41, 32, 37, 100, 10};
.global .align 1 .b8 $str$1[4] = {37, 52, 100};
.global .align 1 .b8 $str$2[2] = {10};

.visible .entry _Z4testPimiiii(
	.param .u64 .ptr .align 1 _Z4testPimiiii_param_0,
	.param .u64 _Z4testPimiiii_param_1,
	.param .u32 _Z4testPimiiii_param_2,
	.param .u32 _Z4testPimiiii_param_3,
	.param .u32 _Z4testPimiiii_param_4,
	.param .u32 _Z4testPimiiii_param_5
)
{
	.local .align 16 .b8 	__local_depot0[16];
	.reg .b64 	%SP;
	.reg .b64 	%SPL;
	.reg .pred 	%p<12>;
	.reg .b32 	%r<127>;
	.reg .b64 	%rd<44>;

	mov.u64 	%SPL, __local_depot0;
	cvta.local.u64 	%SP, %SPL;
	ld.param.u64 	%rd10, [_Z4testPimiiii_param_0];
	ld.param.u64 	%rd9, [_Z4testPimiiii_param_1];
	ld.param.u32 	%r17, [_Z4testPimiiii_param_2];
	ld.param.u32 	%r18, [_Z4testPimiiii_param_3];
	ld.param.u32 	%r19, [_Z4testPimiiii_param_4];
	ld.param.u32 	%r20, [_Z4testPimiiii_param_5];
	cvta.to.global.u64 	%rd1, %rd10;
	add.u64 	%rd11, %SP, 0;
	add.u64 	%rd2, %SPL, 0;
	st.local.v4.u32 	[%rd2], {%r20, %r18, %r19, %r17};
	mov.u64 	%rd12, $str;
	cvta.global.u64 	%rd13, %rd12;
	{ // callseq 0, 0
	.param .b64 param0;
	st.param.b64 	[param0], %rd13;
	.param .b64 param1;
	st.param.b64 	[param1], %rd11;
	.param .b32 retval0;
	call.uni (retval0), 
	vprintf, 
	(
	param0, 
	param1
	);
	ld.param.b32 	%r21, [retval0];
	} // callseq 0
	setp.lt.s32 	%p1, %r17, 1;
	@%p1 bra 	$L__BB0_16;
	and.b32  	%r1, %r17, 15;
	add.s32 	%r2, %r1, -1;
	and.b32  	%r3, %r17, 7;
	add.s32 	%r4, %r3, -1;
	and.b32  	%r5, %r17, 2147483632;
	and.b32  	%r6, %r17, 3;
	neg.s32 	%r7, %r5;
	mov.b32 	%r122, 0;
	mov.u64 	%rd39, $str$2;
	mov.u64 	%rd30, $str$1;
$L__BB0_2:
	setp.lt.u32 	%p2, %r17, 16;
	cvt.u64.u32 	%rd14, %r122;
	mul.lo.s64 	%rd3, %rd9, %rd14;
	mov.b32 	%r125, 0;
	@%p2 bra 	$L__BB0_5;
	add.s64 	%rd15, %rd1, %rd3;
	add.s64 	%rd43, %rd15, 32;
	mov.u32 	%r123, %r7;
$L__BB0_4:
	.pragma "nounroll";
	ld.global.u32 	%r25, [%rd43+-32];
	st.local.u32 	[%rd2], %r25;
	mov.u64 	%rd16, $str$1;
	cvta.global.u64 	%rd17, %rd16;
	add.u64 	%rd18, %SP, 0;
	{ // callseq 1, 0
	.param .b64 param0;
	st.param.b64 	[param0], %rd17;
	.param .b64 param1;
	st.param.b64 	[param1], %rd18;
	.param .b32 retval0;
	call.uni (retval0), 
	vprintf, 
	(
	param0, 
	param1
	);
	ld.param.b32 	%r26, [retval0];
	} // callseq 1
	ld.global.u32 	%r28, [%rd43+-28];
	st.local.u32 	[%rd2], %r28;
	{ // callseq 2, 0
	.param .b64 param0;
	st.param.b64 	[param0], %rd17;
	.param .b64 param1;
	st.param.b64 	[param1], %rd18;
	.param .b32 retval0;
	call.uni (retval0), 
	vprintf, 
	(
	param0, 
	param1
	);
	ld.param.b32 	%r29, [retval0];
	} // callseq 2
	ld.global.u32 	%r31, [%rd43+-24];
	st.local.u32 	[%rd2], %r31;
	{ // callseq 3, 0
	.param .b64 param0;
	st.param.b64 	[param0], %rd17;
	.param .b64 param1;
	st.param.b64 	[param1], %rd18;
	.param .b32 retval0;
	call.uni (retval0), 
	vprintf, 
	(
	param0, 
	param1
	);
	ld.param.b32 	%r32, [retval0];
	} // callseq 3
	ld.global.u32 	%r34, [%rd43+-20];
	st.local.u32 	[%rd2], %r34;
	{ // callseq 4, 0
	.param .b64 param0;
	st.param.b64 	[param0], %rd17;
	.param .b64 param1;
	st.param.b64 	[param1], %rd18;
	.param .b32 retval0;
	call.uni (retval0), 
	vprintf, 
	(
	param0, 
	param1
	);
	ld.param.b32 	%r35, [retval0];
	} // callseq 4
	ld.global.u32 	%r37, [%rd43+-16];
	st.local.u32 	[%rd2], %r37;
	{ // callseq 5, 0
	.param .b64 param0;
	st.param.b64 	[param0], %rd17;
	.param .b64 param1;
	st.param.b64 	[param1], %rd18;
	.param .b32 retval0;
	call.uni (retval0), 
	vprintf, 
	(
	param0, 
	param1
	);
	ld.param.b32 	%r38, [retval0];
	} // callseq 5
	ld.global.u32 	%r40, [%rd43+-12];
	st.local.u32 	[%rd2], %r40;
	{ // callseq 6, 0
	.param .b64 param0;
	st.param.b64 	[param0], %rd17;
	.param .b64 param1;
	st.param.b64 	[param1], %rd18;
	.param .b32 retval0;
	call.uni (retval0), 
	vprintf, 
	(
	param0, 
	param1
	);
	ld.param.b32 	%r41, [retval0];
	} // callseq 6
	ld.global.u32 	%r43, [%rd43+-8];
	st.local.u32 	[%rd2], %r43;
	{ // callseq 7, 0
	.param .b64 param0;
	st.param.b64 	[param0], %rd17;
	.param .b64 param1;
	st.param.b64 	[param1], %rd18;
	.param .b32 retval0;
	call.uni (retval0), 
	vprintf, 
	(
	param0, 
	param1
	);
	ld.param.b32 	%r44, [retval0];
	} // callseq 7
	ld.global.u32 	%r46, [%rd43+-4];
	st.local.u32 	[%rd2], %r46;
	{ // callseq 8, 0
	.param .b64 param0;
	st.param.b64 	[param0], %rd17;
	.param .b64 param1;
	st.param.b64 	[param1], %rd18;
	.param .b32 retval0;
	call.uni (retval0), 
	vprintf, 
	(
	param0, 
	param1
	);
	ld.param.b32 	%r47, [retval0];
	} // callseq 8
	ld.global.u32 	%r49, [%rd43];
	st.local.u32 	[%rd2], %r49;
	{ // callseq 9, 0
	.param .b64 param0;
	st.param.b64 	[param0], %rd17;
	.param .b64 param1;
	st.param.b64 	[param1], %rd18;
	.param .b32 retval0;
	call.uni (retval0), 
	vprintf, 
	(
	param0, 
	param1
	);
	ld.param.b32 	%r50, [retval0];
	} // callseq 9
	ld.global.u32 	%r52, [%rd43+4];
	st.local.u32 	[%rd2], %r52;
	{ // callseq 10, 0
	.param .b64 param0;
	st.param.b64 	[param0], %rd17;
	.param .b64 param1;
	st.param.b64 	[param1], %rd18;
	.param .b32 retval0;
	call.uni (retval0), 
	vprintf, 
	(
	param0, 
	param1
	);
	ld.param.b32 	%r53, [retval0];
	} // callseq 10
	ld.global.u32 	%r55, [%rd43+8];
	st.local.u32 	[%rd2], %r55;
	{ // callseq 11, 0
	.param .b64 param0;
	st.param.b64 	[param0], %rd17;
	.param .b64 param1;
	st.param.b64 	[param1], %rd18;
	.param .b32 retval0;
	call.uni (retval0), 
	vprintf, 
	(
	param0, 
	param1
	);
	ld.param.b32 	%r56, [retval0];
	} // callseq 11
	ld.global.u32 	%r58, [%rd43+12];
	st.local.u32 	[%rd2], %r58;
	{ // callseq 12, 0
	.param .b64 param0;
	st.param.b64 	[param0], %rd17;
	.param .b64 param1;
	st.param.b64 	[param1], %rd18;
	.param .b32 retval0;
	call.uni (retval0), 
	vprintf, 
	(
	param0, 
	param1
	);
	ld.param.b32 	%r59, [retval0];
	} // callseq 12
	ld.global.u32 	%r61, [%rd43+16];
	st.local.u32 	[%rd2], %r61;
	{ // callseq 13, 0
	.param .b64 param0;
	st.param.b64 	[param0], %rd17;
	.param .b64 param1;
	st.param.b64 	[param1], %rd18;
	.param .b32 retval0;
	call.uni (retval0), 
	vprintf, 
	(
	param0, 
	param1
	);
	ld.param.b32 	%r62, [retval0];
	} // callseq 13
	ld.global.u32 	%r64, [%rd43+20];
	st.local.u32 	[%rd2], %r64;
	{ // callseq 14, 0
	.param .b64 param0;
	st.param.b64 	[param0], %rd17;
	.param .b64 param1;
	st.param.b64 	[param1], %rd18;
	.param .b32 retval0;
	call.uni (retval0), 
	vprintf, 
	(
	param0, 
	param1
	);
	ld.param.b32 	%r65, [retval0];
	} // callseq 14
	ld.global.u32 	%r67, [%rd43+24];
	st.local.u32 	[%rd2], %r67;
	{ // callseq 15, 0
	.param .b64 param0;
	st.param.b64 	[param0], %rd17;
	.param .b64 param1;
	st.param.b64 	[param1], %rd18;
	.param .b32 retval0;
	call.uni (retval0), 
	vprintf, 
	(
	param0, 
	param1
	);
	ld.param.b32 	%r68, [retval0];
	} // callseq 15
	ld.global.u32 	%r70, [%rd43+28];
	st.local.u32 	[%rd2], %r70;
	{ // callseq 16, 0
	.param .b64 param0;
	st.param.b64 	[param0], %rd17;
	.param .b64 param1;
	st.param.b64 	[param1], %rd18;
	.param .b32 retval0;
	call.uni (retval0), 
	vprintf, 
	(
	param0, 
	param1
	);
	ld.param.b32 	%r71, [retval0];
	} // callseq 16
	add.s32 	%r123, %r123, 16;
	add.s64 	%rd43, %rd43, 64;
	setp.ne.s32 	%p3, %r123, 0;
	mov.u32 	%r125, %r5;
	@%p3 bra 	$L__BB0_4;
$L__BB0_5:
	setp.eq.s32 	%p4, %r1, 0;
	@%p4 bra 	$L__BB0_15;
	add.s64 	%rd7, %rd1, %rd3;
	setp.lt.u32 	%p5, %r2, 7;
	@%p5 bra 	$L__BB0_8;
	mul.wide.u32 	%rd19, %r125, 4;
	add.s64 	%rd20, %rd7, %rd19;
	ld.global.u32 	%r73, [%rd20];
	st.local.u32 	[%rd2], %r73;
	mov.u64 	%rd21, $str$1;
	cvta.global.u64 	%rd22, %rd21;
	add.u64 	%rd23, %SP, 0;
	{ // callseq 17, 0
	.param .b64 param0;
	st.param.b64 	[param0], %rd22;
	.param .b64 param1;
	st.param.b64 	[param1], %rd23;
	.param .b32 retval0;
	call.uni (retval0), 
	vprintf, 
	(
	param0, 
	param1
	);
	ld.param.b32 	%r74, [retval0];
	} // callseq 17
	ld.global.u32 	%r76, [%rd20+4];
	st.local.u32 	[%rd2], %r76;
	{ // callseq 18, 0
	.param .b64 param0;
	st.param.b64 	[param0], %rd22;
	.param .b64 param1;
	st.param.b64 	[param1], %rd23;
	.param .b32 retval0;
	call.uni (retval0), 
	vprintf, 
	(
	param0, 
	param1
	);
	ld.param.b32 	%r77, [retval0];
	} // callseq 18
	ld.global.u32 	%r79, [%rd20+8];
	st.local.u32 	[%rd2], %r79;
	{ // callseq 19, 0
	.param .b64 param0;
	st.param.b64 	[param0], %rd22;
	.param .b64 param1;
	st.param.b64 	[param1], %rd23;
	.param .b32 retval0;
	call.uni (retval0), 
	vprintf, 
	(
	param0, 
	param1
	);
	ld.param.b32 	%r80, [retval0];
	} // callseq 19
	ld.global.u32 	%r82, [%rd20+12];
	st.local.u32 	[%rd2], %r82;
	{ // callseq 20, 0
	.param .b64 param0;
	st.param.b64 	[param0], %rd22;
	.param .b64 param1;
	st.param.b64 	[param1], %rd23;
	.param .b32 retval0;
	call.uni (retval0), 
	vprintf, 
	(
	param0, 
	param1
	);
	ld.param.b32 	%r83, [retval0];
	} // callseq 20
	ld.global.u32 	%r85, [%rd20+16];
	st.local.u32 	[%rd2], %r85;
	{ // callseq 21, 0
	.param .b64 param0;
	st.param.b64 	[param0], %rd22;
	.param .b64 param1;
	st.param.b64 	[param1], %rd23;
	.param .b32 retval0;
	call.uni (retval0), 
	vprintf, 
	(
	param0, 
	param1
	);
	ld.param.b32 	%r86, [retval0];
	} // callseq 21
	ld.global.u32 	%r88, [%rd20+20];
	st.local.u32 	[%rd2], %r88;
	{ // callseq 22, 0
	.param .b64 param0;
	st.param.b64 	[param0], %rd22;
	.param .b64 param1;
	st.param.b64 	[param1], %rd23;
	.param .b32 retval0;
	call.uni (retval0), 
	vprintf, 
	(
	param0, 
	param1
	);
	ld.param.b32 	%r89, [retval0];
	} // callseq 22
	ld.global.u32 	%r91, [%rd20+24];
	st.local.u32 	[%rd2], %r91;
	{ // callseq 23, 0
	.param .b64 param0;
	st.param.b64 	[param0], %rd22;
	.param .b64 param1;
	st.param.b64 	[param1], %rd23;
	.param .b32 retval0;
	call.uni (retval0), 
	vprintf, 
	(
	param0, 
	param1
	);
	ld.param.b32 	%r92, [retval0];
	} // callseq 23
	ld.global.u32 	%r94, [%rd20+28];
	st.local.u32 	[%rd2], %r94;
	{ // callseq 24, 0
	.param .b64 param0;
	st.param.b64 	[param0], %rd22;
	.param .b64 param1;
	st.param.b64 	[param1], %rd23;
	.param .b32 retval0;
	call.uni (retval0), 
	vprintf, 
	(
	param0, 
	param1
	);
	ld.param.b32 	%r95, [retval0];
	} // callseq 24
	add.s32 	%r125, %r125, 8;
$L__BB0_8:
	setp.eq.s32 	%p6, %r3, 0;
	@%p6 bra 	$L__BB0_15;
	setp.lt.u32 	%p7, %r4, 3;
	@%p7 bra 	$L__BB0_11;
	mul.wide.u32 	%rd24, %r125, 4;
	add.s64 	%rd25, %rd7, %rd24;
	ld.global.u32 	%r97, [%rd25];
	st.local.u32 	[%rd2], %r97;
	mov.u64 	%rd26, $str$1;
	cvta.global.u64 	%rd27, %rd26;
	add.u64 	%rd28, %SP, 0;
	{ // callseq 25, 0
	.param .b64 param0;
	st.param.b64 	[param0], %rd27;
	.param .b64 param1;
	st.param.b64 	[param1], %rd28;
	.param .b32 retval0;
	call.uni (retval0), 
	vprintf, 
	(
	param0, 
	param1
	);
	ld.param.b32 	%r98, [retval0];
	} // callseq 25
	ld.global.u32 	%r100, [%rd25+4];
	st.local.u32 	[%rd2], %r100;
	{ // callseq 26, 0
	.param .b64 param0;
	st.param.b64 	[param0], %rd27;
	.param .b64 param1;
	st.param.b64 	[param1], %rd28;
	.param .b32 retval0;
	call.uni (retval0), 
	vprintf, 
	(
	param0, 
	param1
	);
	ld.param.b32 	%r101, [retval0];
	} // callseq 26
	ld.global.u32 	%r103, [%rd25+8];
	st.local.u32 	[%rd2], %r103;
	{ // callseq 27, 0
	.param .b64 param0;
	st.param.b64 	[param0], %rd27;
	.param .b64 param1;
	st.param.b64 	[param1], %rd28;
	.param .b32 retval0;
	call.uni (retval0), 
	vprintf, 
	(
	param0, 
	param1
	);
	ld.param.b32 	%r104, [retval0];
	} // callseq 27
	ld.global.u32 	%r106, [%rd25+12];
	st.local.u32 	[%rd2], %r106;
	{ // callseq 28, 0
	.param .b64 param0;
	st.param.b64 	[param0], %rd27;
	.param .b64 param1;
	st.param.b64 	[param1], %rd28;
	.param .b32 retval0;
	call.uni (retval0), 
	vprintf, 
	(
	param0, 
	param1
	);
	ld.param.b32 	%r107, [retval0];
	} // callseq 28
	add.s32 	%r125, %r125, 4;
$L__BB0_11:
	setp.eq.s32 	%p8, %r6, 0;
	@%p8 bra 	$L__BB0_15;
	setp.eq.s32 	%p9, %r6, 1;
	mul.wide.u32 	%rd29, %r125, 4;
	add.s64 	%rd8, %rd7, %rd29;
	ld.global.u32 	%r109, [%rd8];
	st.local.u32 	[%rd2], %r109;
	cvta.global.u64 	%rd31, %rd30;
	add.u64 	%rd32, %SP, 0;
	{ // callseq 29, 0
	.param .b64 param0;
	st.param.b64 	[param0], %rd31;
	.param .b64 param1;
	st.param.b64 	[param1], %rd32;
	.param .b32 retval0;
	call.uni (retval0), 
	vprintf, 
	(
	param0, 
	param1
	);
	ld.param.b32 	%r110, [retval0];
	} // callseq 29
	@%p9 bra 	$L__BB0_15;
	setp.eq.s32 	%p10, %r6, 2;
	ld.global.u32 	%r112, [%rd8+4];
	st.local.u32 	[%rd2], %r112;
	mov.u64 	%rd33, $str$1;
	cvta.global.u64 	%rd34, %rd33;
	{ // callseq 30, 0
	.param .b64 param0;
	st.param.b64 	[param0], %rd34;
	.param .b64 param1;
	st.param.b64 	[param1], %rd32;
	.param .b32 retval0;
	call.uni (retval0), 
	vprintf, 
	(
	param0, 
	param1
	);
	ld.param.b32 	%r113, [retval0];
	} // callseq 30
	@%p10 bra 	$L__BB0_15;
	ld.global.u32 	%r115, [%rd8+8];
	st.local.u32 	[%rd2], %r115;
	cvta.global.u64 	%rd37, %rd33;
	{ // callseq 31, 0
	.param .b64 param0;
	st.param.b64 	[param0], %rd37;
	.param .b64 param1;
	st.param.b64 	[param1], %rd32;
	.param .b32 retval0;
	call.uni (retval0), 
	vprintf, 
	(
	param0, 
	param1
	);
	ld.param.b32 	%r116, [retval0];
	} // callseq 31
$L__BB0_15:
	cvta.global.u64 	%rd40, %rd39;
	{ // callseq 32, 0
	.param .b64 param0;
	st.param.b64 	[param0], %rd40;
	.param .b64 param1;
	st.param.b64 	[param1], 0;
	.param .b32 retval0;
	call.uni (retval0), 
	vprintf, 
	(
	param0, 
	param1
	);
	ld.param.b32 	%r118, [retval0];
	} // callseq 32
	add.s32 	%r122, %r122, 1;
	setp.ne.s32 	%p11, %r122, %r17;
	@%p11 bra 	$L__BB0_2;
$L__BB0_16:
	mov.u64 	%rd41, $str$2;
	cvta.global.u64 	%rd42, %rd41;
	{ // callseq 33, 0
	.param .b64 param0;
	st.param.b64 	[param0], %rd42;
	.param .b64 param1;
	st.param.b64 	[param1], 0;
	.param .b32 retval0;
	call.uni (retval0), 
	vprintf, 
	(
	param0, 
	param1
	);
	ld.param.b32 	%r120, [retval0];
	} // callseq 33
	ret;

}
	// .globl	_Z3caliiiiiiPim
.visible .entry _Z3caliiiiiiPim(
	.param .u32 _Z3caliiiiiiPim_param_0,
	.param .u32 _Z3caliiiiiiPim_param_1,
	.param .u32 _Z3caliiiiiiPim_param_2,
	.param .u32 _Z3caliiiiiiPim_param_3,
	.param .u32 _Z3caliiiiiiPim_param_4,
	.param .u32 _Z3caliiiiiiPim_param_5,
	.param .u64 .ptr .align 1 _Z3caliiiiiiPim_param_6,
	.param .u64 _Z3caliiiiiiPim_param_7
)
{
	.reg .pred 	%p<41>;
	.reg .b32 	%r<112>;
	.reg .b64 	%rd<14>;
	// demoted variable
	.shared .align 4 .b8 _ZZ3caliiiiiiPimE4dist[4096];
	// demoted variable
	.shared .align 4 .b8 _ZZ3caliiiiiiPimE8rowBlock[4096];
	// demoted variable
	.shared .align 4 .b8 _ZZ3caliiiiiiPimE8colBlock[4096];
	ld.param.u32 	%r40, [_Z3caliiiiiiPim_param_0];
	ld.param.u32 	%r41, [_Z3caliiiiiiPim_param_1];
	ld.param.u32 	%r42, [_Z3caliiiiiiPim_param_2];
	ld.param.u32 	%r43, [_Z3caliiiiiiPim_param_5];
	ld.param.u64 	%rd5, [_Z3caliiiiiiPim_param_6];
	ld.param.u64 	%rd4, [_Z3caliiiiiiPim_param_7];
	cvta.to.global.u64 	%rd1, %rd5;
	mov.u32 	%r44, %ctaid.x;
	mov.u32 	%r45, %ntid.x;
	mov.u32 	%r1, %tid.x;
	mad.lo.s32 	%r46, %r44, %r45, %r1;
	mov.u32 	%r47, %ctaid.y;
	mov.u32 	%r48, %ntid.y;
	mov.u32 	%r2, %tid.y;
	mad.lo.s32 	%r49, %r47, %r48, %r2;
	shl.b32 	%r50, %r41, 5;
	add.s32 	%r3, %r46, %r50;
	shl.b32 	%r51, %r42, 5;
	add.s32 	%r52, %r49, %r51;
	max.s32 	%r53, %r3, %r52;
	setp.lt.s32 	%p1, %r53, %r43;
	setp.ge.s32 	%p4, %r53, %r43;
	shl.b32 	%r5, %r40, 5;
	add.s32 	%r6, %r5, 32;
	cvt.s64.s32 	%rd6, %r52;
	mad.lo.s64 	%rd2, %rd4, %rd6, %rd1;
	mul.wide.s32 	%rd7, %r3, 4;
	add.s64 	%rd3, %rd2, %rd7;
	shl.b32 	%r54, %r2, 7;
	mov.u32 	%r55, _ZZ3caliiiiiiPimE4dist;
	add.s32 	%r56, %r55, %r54;
	shl.b32 	%r57, %r1, 2;
	add.s32 	%r7, %r56, %r57;
	@%p4 bra 	$L__BB1_2;
	ld.global.u32 	%r58, [%rd3];
	st.shared.u32 	[%r7], %r58;
$L__BB1_2:
	setp.ge.s32 	%p5, %r52, %r43;
	add.s32 	%r8, %r5, %r1;
	min.s32 	%r59, %r6, %r43;
	setp.le.s32 	%p6, %r59, %r8;
	mov.u32 	%r61, _ZZ3caliiiiiiPimE8rowBlock;
	add.s32 	%r62, %r61, %r54;
	add.s32 	%r9, %r62, %r57;
	or.pred  	%p7, %p6, %p5;
	@%p7 bra 	$L__BB1_4;
	mul.wide.s32 	%rd8, %r8, 4;
	add.s64 	%rd9, %rd2, %rd8;
	ld.global.u32 	%r64, [%rd9];
	st.shared.u32 	[%r9], %r64;
$L__BB1_4:
	setp.ge.s32 	%p8, %r3, %r43;
	add.s32 	%r10, %r5, %r2;
	setp.le.s32 	%p9, %r59, %r10;
	mov.u32 	%r67, _ZZ3caliiiiiiPimE8colBlock;
	add.s32 	%r68, %r67, %r54;
	add.s32 	%r11, %r68, %r57;
	or.pred  	%p10, %p8, %p9;
	@%p10 bra 	$L__BB1_6;
	cvt.s64.s32 	%rd10, %r10;
	mad.lo.s64 	%rd11, %rd4, %rd10, %rd1;
	add.s64 	%rd13, %rd11, %rd7;
	ld.global.u32 	%r70, [%rd13];
	st.shared.u32 	[%r11], %r70;
$L__BB1_6:
	bar.sync 	0;
	setp.ge.s32 	%p11, %r5, %r43;
	@%p11 bra 	$L__BB1_43;
	setp.ge.s32 	%p12, %r3, %r5;
	setp.lt.s32 	%p13, %r3, %r6;
	and.pred  	%p2, %p12, %p13;
	setp.ge.s32 	%p14, %r52, %r5;
	setp.lt.s32 	%p15, %r52, %r6;
	and.pred  	%p3, %p14, %p15;
	not.b32 	%r72, %r5;
	add.s32 	%r73, %r43, %r72;
	min.u32 	%r74, %r73, 31;
	add.s32 	%r12, %r74, 1;
	and.b32  	%r13, %r12, 3;
	setp.lt.u32 	%p16, %r73, 3;
	mov.b32 	%r108, 0;
	@%p16 bra 	$L__BB1_34;
	and.b32  	%r108, %r12, 60;
	neg.s32 	%r107, %r108;
	add.s32 	%r77, %r54, %r61;
	add.s32 	%r106, %r77, 8;
	add.s32 	%r80, %r57, %r67;
	add.s32 	%r105, %r80, 256;
	not.pred 	%p17, %p1;
	not.pred 	%p19, %p2;
$L__BB1_9:
	@%p17 bra 	$L__BB1_15;
	ld.shared.u32 	%r81, [%r106+-8];
	ld.shared.u32 	%r82, [%r105+-256];
	add.s32 	%r21, %r82, %r81;
	ld.shared.u32 	%r83, [%r7];
	setp.ge.s32 	%p18, %r21, %r83;
	@%p18 bra 	$L__BB1_15;
	st.shared.u32 	[%r7], %r21;
	@%p19 bra 	$L__BB1_13;
	st.shared.u32 	[%r9], %r21;
$L__BB1_13:
	not.pred 	%p20, %p3;
	@%p20 bra 	$L__BB1_15;
	st.shared.u32 	[%r11], %r21;
$L__BB1_15:
	bar.sync 	0;
	@%p17 bra 	$L__BB1_21;
	ld.shared.u32 	%r84, [%r106+-4];
	ld.shared.u32 	%r85, [%r105+-128];
	add.s32 	%r22, %r85, %r84;
	ld.shared.u32 	%r86, [%r7];
	setp.ge.s32 	%p22, %r22, %r86;
	@%p22 bra 	$L__BB1_21;
	st.shared.u32 	[%r7], %r22;
	@%p19 bra 	$L__BB1_19;
	st.shared.u32 	[%r9], %r22;
$L__BB1_19:
	not.pred 	%p24, %p3;
	@%p24 bra 	$L__BB1_21;
	st.shared.u32 	[%r11], %r22;
$L__BB1_21:
	bar.sync 	0;
	@%p17 bra 	$L__BB1_27;
	ld.shared.u32 	%r87, [%r106];
	ld.shared.u32 	%r88, [%r105];
	add.s32 	%r23, %r88, %r87;
	ld.shared.u32 	%r89, [%r7];
	setp.ge.s32 	%p26, %r23, %r89;
	@%p26 bra 	$L__BB1_27;
	st.shared.u32 	[%r7], %r23;
	@%p19 bra 	$L__BB1_25;
	st.shared.u32 	[%r9], %r23;
$L__BB1_25:
	not.pred 	%p28, %p3;
	@%p28 bra 	$L__BB1_27;
	st.shared.u32 	[%r11], %r23;
$L__BB1_27:
	bar.sync 	0;
	@%p17 bra 	$L__BB1_33;
	ld.shared.u32 	%r90, [%r106+4];
	ld.shared.u32 	%r91, [%r105+128];
	add.s32 	%r24, %r91, %r90;
	ld.shared.u32 	%r92, [%r7];
	setp.ge.s32 	%p30, %r24, %r92;
	@%p30 bra 	$L__BB1_33;
	st.shared.u32 	[%r7], %r24;
	@%p19 bra 	$L__BB1_31;
	st.shared.u32 	[%r9], %r24;
$L__BB1_31:
	not.pred 	%p32, %p3;
	@%p32 bra 	$L__BB1_33;
	st.shared.u32 	[%r11], %r24;
$L__BB1_33:
	bar.sync 	0;
	add.s32 	%r107, %r107, 4;
	add.s32 	%r106, %r106, 16;
	add.s32 	%r105, %r105, 512;
	setp.ne.s32 	%p33, %r107, 0;
	@%p33 bra 	$L__BB1_9;
$L__BB1_34:
	setp.eq.s32 	%p34, %r13, 0;
	@%p34 bra 	$L__BB1_43;
	shl.b32 	%r93, %r108, 7;
	add.s32 	%r95, %r93, %r57;
	add.s32 	%r111, %r67, %r95;
	shl.b32 	%r98, %r108, 2;
	add.s32 	%r99, %r54, %r98;
	add.s32 	%r110, %r61, %r99;
	neg.s32 	%r109, %r13;
	not.pred 	%p35, %p1;
	not.pred 	%p37, %p2;
	not.pred 	%p38, %p3;
$L__BB1_36:
	.pragma "nounroll";
	@%p35 bra 	$L__BB1_42;
	ld.shared.u32 	%r101, [%r110];
	ld.shared.u32 	%r102, [%r111];
	add.s32 	%r35, %r102, %r101;
	ld.shared.u32 	%r103, [%r7];
	setp.ge.s32 	%p36, %r35, %r103;
	@%p36 bra 	$L__BB1_42;
	st.shared.u32 	[%r7], %r35;
	@%p37 bra 	$L__BB1_40;
	st.shared.u32 	[%r9], %r35;
$L__BB1_40:
	@%p38 bra 	$L__BB1_42;
	st.shared.u32 	[%r11], %r35;
$L__BB1_42:
	bar.sync 	0;
	add.s32 	%r111, %r111, 128;
	add.s32 	%r110, %r110, 4;
	add.s32 	%r109, %r109, 1;
	setp.ne.s32 	%p39, %r109, 0;
	@%p39 bra 	$L__BB1_36;
$L__BB1_43:
	not.pred 	%p40, %p1;
	@%p40 bra 	$L__BB1_45;
	ld.shared.u32 	%r104, [%r7];
	st.global.u32 	[%rd3], %r104;
$L__BB1_45:
	ret;

}


// ===== COMPILED SASS (sm_100) =====

	.target	sm_100

	.elftype	@"ET_EXEC"


//--------------------- .note.nv.tkinfo           --------------------------
	.section	.note.nv.tkinfo,"",@"SHT_NOTE"
	.sectionflags	@"SHF_NOTE_NV_TKINFO"
	.tkinfo
        /*0018*/ 	.word	0x00000002
        /*0030*/ 	.string	""
        /*0030*/ 	.string	"ptxas"
        /*0030*/ 	.string	"Cuda compilation tools, release 13.0, V13.0.88"
        /*0030*/ 	.string	"Build cuda_13.0.r13.0/compiler.36424714_0"
        /*0030*/ 	.string	"-arch sm_100 -m 64 "



//--------------------- .note.nv.cuinfo           --------------------------
	.section	.note.nv.cuinfo,"",@"SHT_NOTE"
	.sectionflags	@"SHF_NOTE_NV_CUINFO"
        /*0018*/ 	.short	0x0002
        /*001a*/ 	.short	0x0064
        /*001c*/ 	.short	0x0082
	.zero		2


//--------------------- .nv.info                  --------------------------
	.section	.nv.info,"",@"SHT_CUDA_INFO"
	.align	4


	//----- nvinfo : EIATTR_REGCOUNT
	.align		4
        /*0000*/ 	.byte	0x04, 0x2f
        /*0002*/ 	.short	(.L_4 - .L_3)
	.align		4
.L_3:
        /*0004*/ 	.word	index@(_Z4testPimiiii)
        /*0008*/ 	.word	0x00000022


	//----- nvinfo : EIATTR_FRAME_SIZE
	.align		4
.L_4:
        /*000c*/ 	.byte	0x04, 0x11
        /*000e*/ 	.short	(.L_6 - .L_5)
	.align		4
.L_5:
        /*0010*/ 	.word	index@(_Z4testPimiiii)
        /*0014*/ 	.word	0x00000010


	//----- nvinfo : EIATTR_REGCOUNT
	.align		4
.L_6:
        /*0018*/ 	.byte	0x04, 0x2f
        /*001a*/ 	.short	(.L_8 - .L_7)
	.align		4
.L_7:
        /*001c*/ 	.word	index@(_Z3caliiiiiiPim)
        /*0020*/ 	.word	0x00000018


	//----- nvinfo : EIATTR_FRAME_SIZE
	.align		4
.L_8:
        /*0024*/ 	.byte	0x04, 0x11
        /*0026*/ 	.short	(.L_10 - .L_9)
	.align		4
.L_9:
        /*0028*/ 	.word	index@(_Z3caliiiiiiPim)
        /*002c*/ 	.word	0x00000000


	//----- nvinfo : EIATTR_MIN_STACK_SIZE
	.align		4
.L_10:
        /*0030*/ 	.byte	0x04, 0x12
        /*0032*/ 	.short	(.L_12 - .L_11)
	.align		4
.L_11:
        /*0034*/ 	.word	index@(_Z3caliiiiiiPim)
        /*0038*/ 	.word	0x00000000


	//----- nvinfo : EIATTR_MIN_STACK_SIZE
	.align		4
.L_12:
        /*003c*/ 	.byte	0x04, 0x12
        /*003e*/ 	.short	(.L_14 - .L_13)
	.align		4
.L_13:
        /*0040*/ 	.word	index@(_Z4testPimiiii)
        /*0044*/ 	.word	0x00000010
.L_14:


//--------------------- .nv.compat                --------------------------
	.section	.nv.compat,"",@"SHT_CUDA_COMPAT_INFO"
	.align	4
        /*0000*/ 	.byte	0x02, 0x09, 0x00, 0x00, 0x02, 0x02, 0x01, 0x00, 0x02, 0x05, 0x05, 0x00, 0x03, 0x07, 0x01, 0x01
        /*0010*/ 	.byte	0x02, 0x03, 0x00, 0x00, 0x02, 0x06, 0x01, 0x00, 0x04, 0x0b, 0x08, 0x00, 0x09, 0x00, 0x00, 0x00
        /*0020*/ 	.byte	0x00, 0x00, 0x00, 0x00


//--------------------- .nv.info._Z3caliiiiiiPim  --------------------------
	.section	.nv.info._Z3caliiiiiiPim,"",@"SHT_CUDA_INFO"
	.sectionflags	@""
	.align	4


	//----- nvinfo : EIATTR_CUDA_API_VERSION
	.align		4
        /*0000*/ 	.byte	0x04, 0x37
        /*0002*/ 	.short	(.L_16 - .L_15)
.L_15:
        /*0004*/ 	.word	0x00000082


	//----- nvinfo : EIATTR_KPARAM_INFO
	.align		4
.L_16:
        /*0008*/ 	.byte	0x04, 0x17
        /*000a*/ 	.short	(.L_18 - .L_17)
.L_17:
        /*000c*/ 	.word	0x00000000
        /*0010*/ 	.short	0x0007
        /*0012*/ 	.short	0x0020
        /*0014*/ 	.byte	0x00, 0xf0, 0x21, 0x00


	//----- nvinfo : EIATTR_KPARAM_INFO
	.align		4
.L_18:
        /*0018*/ 	.byte	0x04, 0x17
        /*001a*/ 	.short	(.L_20 - .L_19)
.L_19:
        /*001c*/ 	.word	0x00000000
        /*0020*/ 	.short	0x0006
        /*0022*/ 	.short	0x0018
        /*0024*/ 	.byte	0x00, 0xf5, 0x21, 0x00


	//----- nvinfo : EIATTR_KPARAM_INFO
	.align		4
.L_20:
        /*0028*/ 	.byte	0x04, 0x17
        /*002a*/ 	.short	(.L_22 - .L_21)
.L_21:
        /*002c*/ 	.word	0x00000000
        /*0030*/ 	.short	0x0005
        /*0032*/ 	.short	0x0014
        /*0034*/ 	.byte	0x00, 0xf0, 0x11, 0x00


	//----- nvinfo : EIATTR_KPARAM_INFO
	.align		4
.L_22:
        /*0038*/ 	.byte	0x04, 0x17
        /*003a*/ 	.short	(.L_24 - .L_23)
.L_23:
        /*003c*/ 	.word	0x00000000
        /*0040*/ 	.short	0x0004
        /*0042*/ 	.short	0x0010
        /*0044*/ 	.byte	0x00, 0xf0, 0x11, 0x00


	//----- nvinfo : EIATTR_KPARAM_INFO
	.align		4
.L_24:
        /*0048*/ 	.byte	0x04, 0x17
        /*004a*/ 	.short	(.L_26 - .L_25)
.L_25:
        /*004c*/ 	.word	0x00000000
        /*0050*/ 	.short	0x0003
        /*0052*/ 	.short	0x000c
        /*0054*/ 	.byte	0x00, 0xf0, 0x11, 0x00


	//----- nvinfo : EIATTR_KPARAM_INFO
	.align		4
.L_26:
        /*0058*/ 	.byte	0x04, 0x17
        /*005a*/ 	.short	(.L_28 - .L_27)
.L_27:
        /*005c*/ 	.word	0x00000000
        /*0060*/ 	.short	0x0002
        /*0062*/ 	.short	0x0008
        /*0064*/ 	.byte	0x00, 0xf0, 0x11, 0x00


	//----- nvinfo : EIATTR_KPARAM_INFO
	.align		4
.L_28:
        /*0068*/ 	.byte	0x04, 0x17
        /*006a*/ 	.short	(.L_30 - .L_29)
.L_29:
        /*006c*/ 	.word	0x00000000
        /*0070*/ 	.short	0x0001
        /*0072*/ 	.short	0x0004
        /*0074*/ 	.byte	0x00, 0xf0, 0x11, 0x00


	//----- nvinfo : EIATTR_KPARAM_INFO
	.align		4
.L_30:
        /*0078*/ 	.byte	0x04, 0x17
        /*007a*/ 	.short	(.L_32 - .L_31)
.L_31:
        /*007c*/ 	.word	0x00000000
        /*0080*/ 	.short	0x0000
        /*0082*/ 	.short	0x0000
        /*0084*/ 	.byte	0x00, 0xf0, 0x11, 0x00


	//----- nvinfo : EIATTR_SPARSE_MMA_MASK
	.align		4
.L_32:
        /*0088*/ 	.byte	0x03, 0x50
        /*008a*/ 	.short	0x0000


	//----- nvinfo : EIATTR_MAXREG_COUNT
	.align		4
        /*008c*/ 	.byte	0x03, 0x1b
        /*008e*/ 	.short	0x00ff


	//----- nvinfo : EIATTR_NUM_BARRIERS
	.align		4
        /*0090*/ 	.byte	0x02, 0x4c
        /*0092*/ 	.byte	0x01
	.zero		1


	//----- nvinfo : EIATTR_MERCURY_ISA_VERSION
	.align		4
        /*0094*/ 	.byte	0x03, 0x5f
        /*0096*/ 	.short	0x0101


	//----- nvinfo : EIATTR_VRC_CTA_INIT_COUNT
	.align		4
        /*0098*/ 	.byte	0x02, 0x4a
	.zero		1
	.zero		1


	//----- nvinfo : EIATTR_EXIT_INSTR_OFFSETS
	.align		4
        /*009c*/ 	.byte	0x04, 0x1c
        /*009e*/ 	.short	(.L_34 - .L_33)


	//   ....[0]....
.L_33:
        /*00a0*/ 	.word	0x00000a10


	//   ....[1]....
        /*00a4*/ 	.word	0x00000a40


	//----- nvinfo : EIATTR_CRS_STACK_SIZE
	.align		4
.L_34:
        /*00a8*/ 	.byte	0x04, 0x1e
        /*00aa*/ 	.short	(.L_36 - .L_35)
.L_35:
        /*00ac*/ 	.word	0x00000000


	//----- nvinfo : EIATTR_CBANK_PARAM_SIZE
	.align		4
.L_36:
        /*00b0*/ 	.byte	0x03, 0x19
        /*00b2*/ 	.short	0x0028


	//----- nvinfo : EIATTR_PARAM_CBANK
	.align		4
        /*00b4*/ 	.byte	0x04, 0x0a
        /*00b6*/ 	.short	(.L_38 - .L_37)
	.align		4
.L_37:
        /*00b8*/ 	.word	index@(.nv.constant0._Z3caliiiiiiPim)
        /*00bc*/ 	.short	0x0380
        /*00be*/ 	.short	0x0028


	//----- nvinfo : EIATTR_SW_WAR
	.align		4
.L_38:
        /*00c0*/ 	.byte	0x04, 0x36
        /*00c2*/ 	.short	(.L_40 - .L_39)
.L_39:
        /*00c4*/ 	.word	0x00000008
.L_40:


//--------------------- .nv.info._Z4testPimiiii   --------------------------
	.section	.nv.info._Z4testPimiiii,"",@"SHT_CUDA_INFO"
	.sectionflags	@""
	.align	4


	//----- nvinfo : EIATTR_CUDA_API_VERSION
	.align		4
        /*0000*/ 	.byte	0x04, 0x37
        /*0002*/ 	.short	(.L_42 - .L_41)
.L_41:
        /*0004*/ 	.word	0x00000082


	//----- nvinfo : EIATTR_KPARAM_INFO
	.align		4
.L_42:
        /*0008*/ 	.byte	0x04, 0x17
        /*000a*/ 	.short	(.L_44 - .L_43)
.L_43:
        /*000c*/ 	.word	0x00000000
        /*0010*/ 	.short	0x0005
        /*0012*/ 	.short	0x001c
        /*0014*/ 	.byte	0x00, 0xf0, 0x11, 0x00


	//----- nvinfo : EIATTR_KPARAM_INFO
	.align		4
.L_44:
        /*0018*/ 	.byte	0x04, 0x17
        /*001a*/ 	.short	(.L_46 - .L_45)
.L_45:
        /*001c*/ 	.word	0x00000000
        /*0020*/ 	.short	0x0004
        /*0022*/ 	.short	0x0018
        /*0024*/ 	.byte	0x00, 0xf0, 0x11, 0x00


	//----- nvinfo : EIATTR_KPARAM_INFO
	.align		4
.L_46:
        /*0028*/ 	.byte	0x04, 0x17
        /*002a*/ 	.short	(.L_48 - .L_47)
.L_47:
        /*002c*/ 	.word	0x00000000
        /*0030*/ 	.short	0x0003
        /*0032*/ 	.short	0x0014
        /*0034*/ 	.byte	0x00, 0xf0, 0x11, 0x00


	//----- nvinfo : EIATTR_KPARAM_INFO
	.align		4
.L_48:
        /*0038*/ 	.byte	0x04, 0x17
        /*003a*/ 	.short	(.L_50 - .L_49)
.L_49:
        /*003c*/ 	.word	0x00000000
        /*0040*/ 	.short	0x0002
        /*0042*/ 	.short	0x0010
        /*0044*/ 	.byte	0x00, 0xf0, 0x11, 0x00


	//----- nvinfo : EIATTR_KPARAM_INFO
	.align		4
.L_50:
        /*0048*/ 	.byte	0x04, 0x17
        /*004a*/ 	.short	(.L_52 - .L_51)
.L_51:
        /*004c*/ 	.word	0x00000000
        /*0050*/ 	.short	0x0001
        /*0052*/ 	.short	0x0008
        /*0054*/ 	.byte	0x00, 0xf0, 0x21, 0x00


	//----- nvinfo : EIATTR_KPARAM_INFO
	.align		4
.L_52:
        /*0058*/ 	.byte	0x04, 0x17
        /*005a*/ 	.short	(.L_54 - .L_53)
.L_53:
        /*005c*/ 	.word	0x00000000
        /*0060*/ 	.short	0x0000
        /*0062*/ 	.short	0x0000
        /*0064*/ 	.byte	0x00, 0xf5, 0x21, 0x00


	//----- nvinfo : EIATTR_SPARSE_MMA_MASK
	.align		4
.L_54:
        /*0068*/ 	.byte	0x03, 0x50
        /*006a*/ 	.short	0x0000


	//----- nvinfo : EIATTR_MAXREG_COUNT
	.align		4
        /*006c*/ 	.byte	0x03, 0x1b
        /*006e*/ 	.short	0x00ff


	//----- nvinfo : EIATTR_EXTERNS
	.align		4
        /*0070*/ 	.byte	0x04, 0x0f
        /*0072*/ 	.short	(.L_56 - .L_55)


	//   ....[0]....
	.align		4
.L_55:
        /*0074*/ 	.word	index@(vprintf)


	//----- nvinfo : EIATTR_MERCURY_ISA_VERSION
	.align		4
.L_56:
        /*0078*/ 	.byte	0x03, 0x5f
        /*007a*/ 	.short	0x0101


	//----- nvinfo : EIATTR_VRC_CTA_INIT_COUNT
	.align		4
        /*007c*/ 	.byte	0x02, 0x4a
	.zero		1
	.zero		1


	//----- nvinfo : EIATTR_SYSCALL_OFFSETS
	.align		4
        /*0080*/ 	.byte	0x04, 0x46
        /*0082*/ 	.short	(.L_58 - .L_57)


	//   ....[0]....
.L_57:
        /*0084*/ 	.word	0x00000140


	//   ....[1]....
        /*0088*/ 	.word	0x000003d0


	//   ....[2]....
        /*008c*/ 	.word	0x000004a0


	//   ....[3]....
        /*0090*/ 	.word	0x00000560


	//   ....[4]....
        /*0094*/ 	.word	0x00000620


	//   ....[5]....
        /*0098*/ 	.word	0x000006e0


	//   ....[6]....
        /*009c*/ 	.word	0x000007a0


	//   ....[7]....
        /*00a0*/ 	.word	0x00000860


	//   ....[8]....
        /*00a4*/ 	.word	0x00000920


	//   ....[9]....
        /*00a8*/ 	.word	0x000009e0


	//   ....[10]....
        /*00ac*/ 	.word	0x00000aa0


	//   ....[11]....
        /*00b0*/ 	.word	0x00000b60


	//   ....[12]....
        /*00b4*/ 	.word	0x00000c20


	//   ....[13]....
        /*00b8*/ 	.word	0x00000ce0


	//   ....[14]....
        /*00bc*/ 	.word	0x00000da0


	//   ....[15]....
        /*00c0*/ 	.word	0x00000e60


	//   ....[16]....
        /*00c4*/ 	.word	0x00000f20


	//   ....[17]....
        /*00c8*/ 	.word	0x00001140


	//   ....[18]....
        /*00cc*/ 	.word	0x00001210


	//   ....[19]....
        /*00d0*/ 	.word	0x000012d0


	//   ....[20]....
        /*00d4*/ 	.word	0x00001390


	//   ....[21]....
        /*00d8*/ 	.word	0x00001450


	//   ....[22]....
        /*00dc*/ 	.word	0x00001510


	//   ....[23]....
        /*00e0*/ 	.word	0x000015d0


	//   ....[24]....
        /*00e4*/ 	.word	0x00001690


	//   ....[25]....
        /*00e8*/ 	.word	0x000017e0


	//   ....[26]....
        /*00ec*/ 	.word	0x000018b0


	//   ....[27]....
        /*00f0*/ 	.word	0x00001970


	//   ....[28]....
        /*00f4*/ 	.word	0x00001a30


	//   ....[29]....
        /*00f8*/ 	.word	0x00001b70


	//   ....[30]....
        /*00fc*/ 	.word	0x00001c80


	//   ....[31]....
        /*0100*/ 	.word	0x00001d60


	//   ....[32]....
        /*0104*/ 	.word	0x00001de0


	//   ....[33]....
        /*0108*/ 	.word	0x00001e90


	//----- nvinfo : EIATTR_EXIT_INSTR_OFFSETS
	.align		4
.L_58:
        /*010c*/ 	.byte	0x04, 0x1c
        /*010e*/ 	.short	(.L_60 - .L_59)


	//   ....[0]....
.L_59:
        /*0110*/ 	.word	0x00001ea0


	//----- nvinfo : EIATTR_CRS_STACK_SIZE
	.align		4
.L_60:
        /*0114*/ 	.byte	0x04, 0x1e
        /*0116*/ 	.short	(.L_62 - .L_61)
.L_61:
        /*0118*/ 	.word	0x00000000


	//----- nvinfo : EIATTR_CBANK_PARAM_SIZE
	.align		4
.L_62:
        /*011c*/ 	.byte	0x03, 0x19
        /*011e*/ 	.short	0x0020


	//----- nvinfo : EIATTR_PARAM_CBANK
	.align		4
        /*0120*/ 	.byte	0x04, 0x0a
        /*0122*/ 	.short	(.L_64 - .L_63)
	.align		4
.L_63:
        /*0124*/ 	.word	index@(.nv.constant0._Z4testPimiiii)
        /*0128*/ 	.short	0x0380
        /*012a*/ 	.short	0x0020


	//----- nvinfo : EIATTR_SW_WAR
	.align		4
.L_64:
        /*012c*/ 	.byte	0x04, 0x36
        /*012e*/ 	.short	(.L_66 - .L_65)
.L_65:
        /*0130*/ 	.word	0x00000008
.L_66:


//--------------------- .nv.callgraph             --------------------------
	.section	.nv.callgraph,"",@"SHT_CUDA_CALLGRAPH"
	.align	4
	.sectionentsize	8
	.align		4
        /*0000*/ 	.word	0x00000000
	.align		4
        /*0004*/ 	.word	0xffffffff
	.align		4
        /*0008*/ 	.word	index@(_Z4testPimiiii)
	.align		4
        /*000c*/ 	.word	index@(vprintf)
	.align		4
        /*0010*/ 	.word	0x00000000
	.align		4
        /*0014*/ 	.word	0xfffffffe
	.align		4
        /*0018*/ 	.word	0x00000000
	.align		4
        /*001c*/ 	.word	0xfffffffd
	.align		4
        /*0020*/ 	.word	0x00000000
	.align		4
        /*0024*/ 	.word	0xfffffffc


//--------------------- .nv.constant4             --------------------------
	.section	.nv.constant4,"a",@progbits
	.align	8
	.align		8
.nv.constant4:
        /*0000*/ 	.dword	$str
	.align		8
        /*0008*/ 	.dword	$str$1
	.align		8
        /*0010*/ 	.dword	$str$2
	.align		8
        /*0018*/ 	.dword	vprintf


//--------------------- .text._Z3caliiiiiiPim     --------------------------
	.section	.text._Z3caliiiiiiPim,"ax",@progbits
	.align	128
        .global         _Z3caliiiiiiPim
        .type           _Z3caliiiiiiPim,@function
        .size           _Z3caliiiiiiPim,(.L_x_57 - _Z3caliiiiiiPim)
        .other          _Z3caliiiiiiPim,@"STO_CUDA_ENTRY STV_DEFAULT"
_Z3caliiiiiiPim:
.text._Z3caliiiiiiPim:
[----:B------:R-:W-:Y:S01]  /*0000*/  LDC R1, c[0x0][0x37c] ;  /* 0x0000df00ff017b82 */ /* 0x000fe20000000800 */
[----:B------:R-:W0:Y:S07]  /*0010*/  S2R R9, SR_TID.X ;  /* 0x0000000000097919 */ /* 0x000e2e0000002100 */
[----:B------:R-:W1:Y:S01]  /*0020*/  LDC.64 R4, c[0x0][0x380] ;  /* 0x0000e000ff047b82 */ /* 0x000e620000000a00 */
[----:B------:R-:W2:Y:S01]  /*0030*/  LDCU UR6, c[0x0][0x394] ;  /* 0x00007280ff0677ac */ /* 0x000ea20008000800 */
[----:B------:R-:W3:Y:S01]  /*0040*/  S2R R11, SR_TID.Y ;  /* 0x00000000000b7919 */ /* 0x000ee20000002200 */
[----:B------:R-:W4:Y:S05]  /*0050*/  LDCU.64 UR8, c[0x0][0x3a0] ;  /* 0x00007400ff0877ac */ /* 0x000f2a0008000a00 */
[----:B------:R-:W5:Y:S08]  /*0060*/  S2UR UR4, SR_CTAID.X ;  /* 0x00000000000479c3 */ /* 0x000f700000002500 */
[----:B------:R-:W5:Y:S08]  /*0070*/  LDC R2, c[0x0][0x360] ;  /* 0x0000d800ff027b82 */ /* 0x000f700000000800 */
[----:B------:R-:W4:Y:S01]  /*0080*/  S2UR UR5, SR_CTAID.Y ;  /* 0x00000000000579c3 */ /* 0x000f220000002600 */
[----:B-1----:R-:W-:-:S04]  /*0090*/  IMAD.SHL.U32 R0, R4, 0x20, RZ ;  /* 0x0000002004007824 */ /* 0x002fc800078e00ff */
[C---:B------:R-:W-:Y:S02]  /*00a0*/  VIADD R4, R0.reuse, 0x20 ;  /* 0x0000002000047836 */ /* 0x040fe40000000000 */
[----:B0-----:R-:W-:Y:S01]  /*00b0*/  IMAD.IADD R17, R0, 0x1, R9 ;  /* 0x0000000100117824 */ /* 0x001fe200078e0209 */
[----:B------:R-:W4:Y:S02]  /*00c0*/  LDC R8, c[0x0][0x364] ;  /* 0x0000d900ff087b82 */ /* 0x000f240000000800 */
[----:B--2---:R-:W-:Y:S01]  /*00d0*/  VIMNMX R6, PT, PT, R4, UR6, PT ;  /* 0x0000000604067c48 */ /* 0x004fe2000bfe0100 */
[----:B---3--:R-:W-:-:S05]  /*00e0*/  IMAD.IADD R15, R0, 0x1, R11 ;  /* 0x00000001000f7824 */ /* 0x008fca00078e020b */
[----:B------:R-:W0:Y:S01]  /*00f0*/  LDC R10, c[0x0][0x388] ;  /* 0x0000e200ff0a7b82 */ /* 0x000e220000000800 */
[----:B-----5:R-:W-:Y:S01]  /*0100*/  IMAD R2, R2, UR4, R9 ;  /* 0x0000000402027c24 */ /* 0x020fe2000f8e0209 */
[----:B------:R-:W-:-:S03]  /*0110*/  ISETP.GT.AND P1, PT, R6, R15, PT ;  /* 0x0000000f0600720c */ /* 0x000fc60003f24270 */
[----:B------:R-:W-:-:S03]  /*0120*/  IMAD R5, R5, 0x20, R2 ;  /* 0x0000002005057824 */ /* 0x000fc600078e0202 */
[----:B------:R-:W1:Y:S02]  /*0130*/  LDC.64 R2, c[0x0][0x398] ;  /* 0x0000e600ff027b82 */ /* 0x000e640000000a00 */
[----:B------:R-:W-:Y:S01]  /*0140*/  ISETP.GE.OR P1, PT, R5, UR6, !P1 ;  /* 0x0000000605007c0c */ /* 0x000fe2000cf26670 */
[----:B----4-:R-:W-:Y:S01]  /*0150*/  IMAD R7, R8, UR5, R11 ;  /* 0x0000000508077c24 */ /* 0x010fe2000f8e020b */
[----:B------:R-:W2:Y:S03]  /*0160*/  LDCU.64 UR4, c[0x0][0x358] ;  /* 0x00006b00ff0477ac */ /* 0x000ea60008000a00 */
[----:B0-----:R-:W-:-:S08]  /*0170*/  IMAD R7, R10, 0x20, R7 ;  /* 0x000000200a077824 */ /* 0x001fd000078e0207 */
[----:B------:R-:W-:Y:S02]  /*0180*/  @!P1 SHF.R.S32.HI R10, RZ, 0x1f, R15 ;  /* 0x0000001fff0a9819 */ /* 0x000fe4000001140f */
[----:B------:R-:W-:-:S03]  /*0190*/  ISETP.GE.AND P0, PT, R7, UR6, PT ;  /* 0x0000000607007c0c */ /* 0x000fc6000bf06270 */
[----:B------:R-:W-:Y:S01]  /*01a0*/  @!P1 IMAD R10, R10, UR8, RZ ;  /* 0x000000080a0a9c24 */ /* 0x000fe2000f8e02ff */
[----:B------:R-:W-:Y:S01]  /*01b0*/  SHF.R.S32.HI R8, RZ, 0x1f, R7 ;  /* 0x0000001fff087819 */ /* 0x000fe20000011407 */
[----:B-1----:R-:W-:Y:S01]  /*01c0*/  IMAD.WIDE.U32 R12, R7, UR8, R2 ;  /* 0x00000008070c7c25 */ /* 0x002fe2000f8e0002 */
[----:B------:R-:W-:Y:S02]  /*01d0*/  ISETP.LE.OR P0, PT, R6, R17, P0 ;  /* 0x000000110600720c */ /* 0x000fe40000703670 */
[----:B------:R-:W-:Y:S01]  /*01e0*/  VIMNMX R18, PT, PT, R5, R7, !PT ;  /* 0x0000000705127248 */ /* 0x000fe20007fe0100 */
[----:B------:R-:W-:Y:S02]  /*01f0*/  IMAD R8, R8, UR8, RZ ;  /* 0x0000000808087c24 */ /* 0x000fe4000f8e02ff */
[----:B------:R-:W-:Y:S01]  /*0200*/  @!P1 IMAD R21, R15, UR9, R10 ;  /* 0x000000090f159c24 */ /* 0x000fe2000f8e020a */
[----:B------:R-:W-:Y:S01]  /*0210*/  ISETP.GE.AND P2, PT, R18, UR6, PT ;  /* 0x0000000612007c0c */ /* 0x000fe2000bf46270 */
[----:B------:R-:W-:-:S02]  /*0220*/  IMAD R19, R7, UR9, R8 ;  /* 0x0000000907137c24 */ /* 0x000fc4000f8e0208 */
[----:B------:R-:W-:-:S04]  /*0230*/  @!P1 IMAD.WIDE.U32 R14, R15, UR8, R2 ;  /* 0x000000080f0e9c25 */ /* 0x000fc8000f8e0002 */
[----:B------:R-:W-:Y:S02]  /*0240*/  IMAD.IADD R13, R13, 0x1, R19 ;  /* 0x000000010d0d7824 */ /* 0x000fe400078e0213 */
[----:B------:R-:W-:Y:S02]  /*0250*/  @!P1 IMAD.IADD R15, R15, 0x1, R21 ;  /* 0x000000010f0f9824 */ /* 0x000fe400078e0215 */
[----:B------:R-:W-:-:S04]  /*0260*/  @!P0 IMAD.WIDE R16, R17, 0x4, R12 ;  /* 0x0000000411108825 */ /* 0x000fc800078e020c */
[C---:B------:R-:W-:Y:S02]  /*0270*/  IMAD.WIDE R2, R5.reuse, 0x4, R12 ;  /* 0x0000000405027825 */ /* 0x040fe400078e020c */
[----:B--2---:R-:W2:Y:S02]  /*0280*/  @!P0 LDG.E R17, desc[UR4][R16.64] ;  /* 0x0000000410118981 */ /* 0x004ea4000c1e1900 */
[----:B------:R-:W-:Y:S02]  /*0290*/  @!P1 IMAD.WIDE R12, R5, 0x4, R14 ;  /* 0x00000004050c9825 */ /* 0x000fe400078e020e */
[----:B------:R-:W3:Y:S04]  /*02a0*/  @!P2 LDG.E R15, desc[UR4][R2.64] ;  /* 0x00000004020fa981 */ /* 0x000ee8000c1e1900 */
[----:B------:R0:W4:Y:S01]  /*02b0*/  @!P1 LDG.E R20, desc[UR4][R12.64] ;  /* 0x000000040c149981 */ /* 0x000122000c1e1900 */
[----:B------:R-:W1:Y:S01]  /*02c0*/  S2R R21, SR_CgaCtaId ;  /* 0x0000000000157919 */ /* 0x000e620000008800 */
[----:B------:R-:W-:Y:S01]  /*02d0*/  MOV R8, 0x400 ;  /* 0x0000040000087802 */ /* 0x000fe20000000f00 */
[----:B------:R-:W-:-:S04]  /*02e0*/  IMAD.SHL.U32 R6, R9, 0x4, RZ ;  /* 0x0000000409067824 */ /* 0x000fc800078e00ff */
[C---:B------:R-:W-:Y:S01]  /*02f0*/  VIADD R14, R8.reuse, 0x1000 ;  /* 0x00001000080e7836 */ /* 0x040fe20000000000 */
[----:B------:R-:W-:Y:S01]  /*0300*/  SHF.L.U32 R11, R11, 0x7, RZ ;  /* 0x000000070b0b7819 */ /* 0x000fe200000006ff */
[----:B------:R-:W-:Y:S01]  /*0310*/  VIADD R19, R8, 0x2000 ;  /* 0x0000200008137836 */ /* 0x000fe20000000000 */
[C---:B-1----:R-:W-:Y:S02]  /*0320*/  LEA R10, R21.reuse, R8, 0x18 ;  /* 0x00000008150a7211 */ /* 0x042fe400078ec0ff */
[C---:B------:R-:W-:Y:S02]  /*0330*/  LEA R8, R21.reuse, R14, 0x18 ;  /* 0x0000000e15087211 */ /* 0x040fe400078ec0ff */
[C-C-:B------:R-:W-:Y:S02]  /*0340*/  IADD3 R10, PT, PT, R6.reuse, R10, R11.reuse ;  /* 0x0000000a060a7210 */ /* 0x140fe40007ffe00b */
[----:B0-----:R-:W-:Y:S02]  /*0350*/  IADD3 R12, PT, PT, R6, R8, R11 ;  /* 0x00000008060c7210 */ /* 0x001fe40007ffe00b */
[----:B------:R-:W-:-:S04]  /*0360*/  LEA R9, R21, R19, 0x18 ;  /* 0x0000001315097211 */ /* 0x000fc800078ec0ff */
[----:B------:R-:W-:Y:S01]  /*0370*/  IADD3 R13, PT, PT, R6, R9, R11 ;  /* 0x00000009060d7210 */ /* 0x000fe20007ffe00b */
[----:B---3--:R0:W-:Y:S04]  /*0380*/  @!P2 STS [R10], R15 ;  /* 0x0000000f0a00a388 */ /* 0x0081e80000000800 */
[----:B--2---:R0:W-:Y:S01]  /*0390*/  @!P0 STS [R12], R17 ;  /* 0x000000110c008388 */ /* 0x0041e20000000800 */
[----:B------:R-:W-:Y:S02]  /*03a0*/  ISETP.GE.AND P0, PT, R0, UR6, PT ;  /* 0x0000000600007c0c */ /* 0x000fe4000bf06270 */
[----:B------:R-:W-:Y:S01]  /*03b0*/  ISETP.GE.AND P2, PT, R18, UR6, PT ;  /* 0x0000000612007c0c */ /* 0x000fe2000bf46270 */
[----:B----4-:R0:W-:Y:S01]  /*03c0*/  @!P1 STS [R13], R20 ;  /* 0x000000140d009388 */ /* 0x0101e20000000800 */
[----:B------:R-:W-:Y:S09]  /*03d0*/  BAR.SYNC.DEFER_BLOCKING 0x0 ;  /* 0x0000000000007b1d */ /* 0x000ff20000010000 */
[----:B0-----:R-:W-:Y:S05]  /*03e0*/  @P0 BRA `(.L_x_0) ;  /* 0x0000000400880947 */ /* 0x001fea0003800000 */
[----:B------:R-:W-:Y:S02]  /*03f0*/  LOP3.LUT R14, RZ, R0, RZ, 0x33, !PT ;  /* 0x00000000ff0e7212 */ /* 0x000fe400078e33ff */
[-C--:B------:R-:W-:Y:S02]  /*0400*/  ISETP.GE.AND P0, PT, R5, R4.reuse, PT ;  /* 0x000000040500720c */ /* 0x080fe40003f06270 */
[----:B------:R-:W-:Y:S01]  /*0410*/  ISETP.GE.AND P1, PT, R7, R4, PT ;  /* 0x000000040700720c */ /* 0x000fe20003f26270 */
[----:B------:R-:W-:Y:S01]  /*0420*/  VIADD R14, R14, UR6 ;  /* 0x000000060e0e7c36 */ /* 0x000fe20008000000 */
[-C--:B------:R-:W-:Y:S02]  /*0430*/  ISETP.GE.AND P0, PT, R5, R0.reuse, !P0 ;  /* 0x000000000500720c */ /* 0x080fe40004706270 */
[----:B------:R-:W-:Y:S02]  /*0440*/  ISETP.GE.AND P1, PT, R7, R0, !P1 ;  /* 0x000000000700720c */ /* 0x000fe40004f26270 */
[----:B------:R-:W-:-:S02]  /*0450*/  ISETP.GE.U32.AND P3, PT, R14, 0x3, PT ;  /* 0x000000030e00780c */ /* 0x000fc40003f66070 */
[----:B------:R-:W-:-:S05]  /*0460*/  VIMNMX.U32 R4, PT, PT, R14, 0x1f, PT ;  /* 0x0000001f0e047848 */ /* 0x000fca0003fe0000 */
[----:B------:R-:W-:Y:S02]  /*0470*/  VIADD R5, R4, 0x1 ;  /* 0x0000000104057836 */ /* 0x000fe40000000000 */
[----:B------:R-:W-:-:S03]  /*0480*/  IMAD.MOV.U32 R4, RZ, RZ, RZ ;  /* 0x000000ffff047224 */ /* 0x000fc600078e00ff */
[----:B------:R-:W-:Y:S01]  /*0490*/  LOP3.LUT R0, R5, 0x3, RZ, 0xc0, !PT ;  /* 0x0000000305007812 */ /* 0x000fe200078ec0ff */
[----:B------:R-:W-:Y:S06]  /*04a0*/  @!P3 BRA `(.L_x_1) ;  /* 0x0000000000f4b947 */ /* 0x000fec0003800000 */
[----:B------:R-:W-:Y:S02]  /*04b0*/  LOP3.LUT R4, R5, 0x3c, RZ, 0xc0, !PT ;  /* 0x0000003c05047812 */ /* 0x000fe400078ec0ff */
[----:B------:R-:W-:Y:S02]  /*04c0*/  IADD3 R7, PT, PT, R11, 0x8, R8 ;  /* 0x000000080b077810 */ /* 0x000fe40007ffe008 */
[----:B------:R-:W-:Y:S02]  /*04d0*/  IADD3 R5, PT, PT, R6, 0x100, R9 ;  /* 0x0000010006057810 */ /* 0x000fe40007ffe009 */
[----:B------:R-:W-:-:S07]  /*04e0*/  IADD3 R17, PT, PT, -R4, RZ, RZ ;  /* 0x000000ff04117210 */ /* 0x000fce0007ffe1ff */
.L_x_10:
[----:B------:R-:W-:Y:S04]  /*04f0*/  BSSY.RECONVERGENT B0, `(.L_x_2) ;  /* 0x000000b000007945 */ /* 0x000fe80003800200 */
[----:B0123--:R-:W-:Y:S05]  /*0500*/  @P2 BRA `(.L_x_3) ;  /* 0x0000000000242947 */ /* 0x00ffea0003800000 */
[----:B------:R-:W-:Y:S04]  /*0510*/  LDS R14, [R7+-0x8] ;  /* 0xfffff800070e7984 */ /* 0x000fe80000000800 */
[----:B------:R-:W0:Y:S04]  /*0520*/  LDS R15, [R5+-0x100] ;  /* 0xffff0000050f7984 */ /* 0x000e280000000800 */
[----:B------:R-:W1:Y:S01]  /*0530*/  LDS R16, [R10] ;  /* 0x000000000a107984 */ /* 0x000e620000000800 */
[----:B0-----:R-:W-:-:S05]  /*0540*/  IMAD.IADD R15, R14, 0x1, R15 ;  /* 0x000000010e0f7824 */ /* 0x001fca00078e020f */
[----:B-1----:R-:W-:-:S13]  /*0550*/  ISETP.GE.AND P3, PT, R15, R16, PT ;  /* 0x000000100f00720c */ /* 0x002fda0003f66270 */
[----:B------:R-:W-:Y:S05]  /*0560*/  @P3 BRA `(.L_x_3) ;  /* 0x00000000000c3947 */ /* 0x000fea0003800000 */
[----:B------:R0:W-:Y:S04]  /*0570*/  STS [R10], R15 ;  /* 0x0000000f0a007388 */ /* 0x0001e80000000800 */
[----:B------:R0:W-:Y:S04]  /*0580*/  @P0 STS [R12], R15 ;  /* 0x0000000f0c000388 */ /* 0x0001e80000000800 */
[----:B------:R0:W-:Y:S02]  /*0590*/  @P1 STS [R13], R15 ;  /* 0x0000000f0d001388 */ /* 0x0001e40000000800 */
.L_x_3:
[----:B------:R-:W-:Y:S05]  /*05a0*/  BSYNC.RECONVERGENT B0 ;  /* 0x0000000000007941 */ /* 0x000fea0003800200 */
.L_x_2:
[----:B------:R-:W-:Y:S06]  /*05b0*/  BAR.SYNC.DEFER_BLOCKING 0x0 ;  /* 0x0000000000007b1d */ /* 0x000fec0000010000 */
[----:B------:R-:W-:Y:S04]  /*05c0*/  BSSY.RECONVERGENT B0, `(.L_x_4) ;  /* 0x000000b000007945 */ /* 0x000fe80003800200 */
[----:B------:R-:W-:Y:S05]  /*05d0*/  @P2 BRA `(.L_x_5) ;  /* 0x0000000000242947 */ /* 0x000fea0003800000 */
[----:B------:R-:W-:Y:S04]  /*05e0*/  LDS R14, [R7+-0x4] ;  /* 0xfffffc00070e7984 */ /* 0x000fe80000000800 */
[----:B0-----:R-:W0:Y:S04]  /*05f0*/  LDS R15, [R5+-0x80] ;  /* 0xffff8000050f7984 */ /* 0x001e280000000800 */
[----:B------:R-:W1:Y:S01]  /*0600*/  LDS R16, [R10] ;  /* 0x000000000a107984 */ /* 0x000e620000000800 */
[----:B0-----:R-:W-:-:S05]  /*0610*/  IMAD.IADD R15, R14, 0x1, R15 ;  /* 0x000000010e0f7824 */ /* 0x001fca00078e020f */
[----:B-1----:R-:W-:-:S13]  /*0620*/  ISETP.GE.AND P3, PT, R15, R16, PT ;  /* 0x000000100f00720c */ /* 0x002fda0003f66270 */
[----:B------:R-:W-:Y:S05]  /*0630*/  @P3 BRA `(.L_x_5) ;  /* 0x00000000000c3947 */ /* 0x000fea0003800000 */
[----:B------:R1:W-:Y:S04]  /*0640*/  STS [R10], R15 ;  /* 0x0000000f0a007388 */ /* 0x0003e80000000800 */
[----:B------:R1:W-:Y:S04]  /*0650*/  @P0 STS [R12], R15 ;  /* 0x0000000f0c000388 */ /* 0x0003e80000000800 */
[----:B------:R1:W-:Y:S02]  /*0660*/  @P1 STS [R13], R15 ;  /* 0x0000000f0d001388 */ /* 0x0003e40000000800 */
.L_x_5:
[----:B------:R-:W-:Y:S05]  /*0670*/  BSYNC.RECONVERGENT B0 ;  /* 0x0000000000007941 */ /* 0x000fea0003800200 */
.L_x_4:
[----:B------:R-:W-:Y:S06]  /*0680*/  BAR.SYNC.DEFER_BLOCKING 0x0 ;  /* 0x0000000000007b1d */ /* 0x000fec0000010000 */
[----:B------:R-:W-:Y:S04]  /*0690*/  BSSY.RECONVERGENT B0, `(.L_x_6) ;  /* 0x000000b000007945 */ /* 0x000fe80003800200 */
[----:B------:R-:W-:Y:S05]  /*06a0*/  @P2 BRA `(.L_x_7) ;  /* 0x0000000000242947 */ /* 0x000fea0003800000 */
[----:B------:R-:W-:Y:S04]  /*06b0*/  LDS R14, [R7] ;  /* 0x00000000070e7984 */ /* 0x000fe80000000800 */
[----:B01----:R-:W0:Y:S04]  /*06c0*/  LDS R15, [R5] ;  /* 0x00000000050f7984 */ /* 0x003e280000000800 */
[----:B------:R-:W1:Y:S01]  /*06d0*/  LDS R16, [R10] ;  /* 0x000000000a107984 */ /* 0x000e620000000800 */
[----:B0-----:R-:W-:-:S05]  /*06e0*/  IMAD.IADD R15, R14, 0x1, R15 ;  /* 0x000000010e0f7824 */ /* 0x001fca00078e020f */
[----:B-1----:R-:W-:-:S13]  /*06f0*/  ISETP.GE.AND P3, PT, R15, R16, PT ;  /* 0x000000100f00720c */ /* 0x002fda0003f66270 */
[----:B------:R-:W-:Y:S05]  /*0700*/  @P3 BRA `(.L_x_7) ;  /* 0x00000000000c3947 */ /* 0x000fea0003800000 */
[----:B------:R2:W-:Y:S04]  /*0710*/  STS [R10], R15 ;  /* 0x0000000f0a007388 */ /* 0x0005e80000000800 */
[----:B------:R2:W-:Y:S04]  /*0720*/  @P0 STS [R12], R15 ;  /* 0x0000000f0c000388 */ /* 0x0005e80000000800 */
[----:B------:R2:W-:Y:S02]  /*0730*/  @P1 STS [R13], R15 ;  /* 0x0000000f0d001388 */ /* 0x0005e40000000800 */
.L_x_7:
[----:B------:R-:W-:Y:S05]  /*0740*/  BSYNC.RECONVERGENT B0 ;  /* 0x0000000000007941 */ /* 0x000fea0003800200 */
.L_x_6:
[----:B------:R-:W-:Y:S01]  /*0750*/  VIADD R17, R17, 0x4 ;  /* 0x0000000411117836 */ /* 0x000fe20000000000 */
[----:B------:R-:W-:Y:S04]  /*0760*/  BAR.SYNC.DEFER_BLOCKING 0x0 ;  /* 0x0000000000007b1d */ /* 0x000fe80000010000 */
[----:B------:R-:W-:Y:S02]  /*0770*/  ISETP.NE.AND P4, PT, R17, RZ, PT ;  /* 0x000000ff1100720c */ /* 0x000fe40003f85270 */
[----:B------:R-:W-:Y:S04]  /*0780*/  BSSY.RECONVERGENT B0, `(.L_x_8) ;  /* 0x000000b000007945 */ /* 0x000fe80003800200 */
[----:B------:R-:W-:Y:S07]  /*0790*/  @P2 BRA `(.L_x_9) ;  /* 0x0000000000242947 */ /* 0x000fee0003800000 */
[----:B------:R-:W-:Y:S04]  /*07a0*/  LDS R14, [R7+0x4] ;  /* 0x00000400070e7984 */ /* 0x000fe80000000800 */
[----:B012---:R-:W0:Y:S04]  /*07b0*/  LDS R15, [R5+0x80] ;  /* 0x00008000050f7984 */ /* 0x007e280000000800 */
[----:B------:R-:W1:Y:S01]  /*07c0*/  LDS R16, [R10] ;  /* 0x000000000a107984 */ /* 0x000e620000000800 */
[----:B0-----:R-:W-:-:S05]  /*07d0*/  IMAD.IADD R15, R14, 0x1, R15 ;  /* 0x000000010e0f7824 */ /* 0x001fca00078e020f */
[----:B-1----:R-:W-:-:S13]  /*07e0*/  ISETP.GE.AND P3, PT, R15, R16, PT ;  /* 0x000000100f00720c */ /* 0x002fda0003f66270 */
[----:B------:R-:W-:Y:S05]  /*07f0*/  @P3 BRA `(.L_x_9) ;  /* 0x00000000000c3947 */ /* 0x000fea0003800000 */
[----:B------:R3:W-:Y:S04]  /*0800*/  STS [R10], R15 ;  /* 0x0000000f0a007388 */ /* 0x0007e80000000800 */
[----:B------:R3:W-:Y:S04]  /*0810*/  @P0 STS [R12], R15 ;  /* 0x0000000f0c000388 */ /* 0x0007e80000000800 */
[----:B------:R3:W-:Y:S02]  /*0820*/  @P1 STS [R13], R15 ;  /* 0x0000000f0d001388 */ /* 0x0007e40000000800 */
.L_x_9:
[----:B------:R-:W-:Y:S05]  /*0830*/  BSYNC.RECONVERGENT B0 ;  /* 0x0000000000007941 */ /* 0x000fea0003800200 */
.L_x_8:
[----:B------:R-:W-:Y:S01]  /*0840*/  BAR.SYNC.DEFER_BLOCKING 0x0 ;  /* 0x0000000000007b1d */ /* 0x000fe20000010000 */
[----:B------:R-:W-:Y:S01]  /*0850*/  IADD3 R7, PT, PT, R7, 0x10, RZ ;  /* 0x0000001007077810 */ /* 0x000fe20007ffe0ff */
[----:B------:R-:W-:-:S04]  /*0860*/  VIADD R5, R5, 0x200 ;  /* 0x0000020005057836 */ /* 0x000fc80000000000 */
[----:B------:R-:W-:Y:S05]  /*0870*/  @P4 BRA `(.L_x_10) ;  /* 0xfffffffc001c4947 */ /* 0x000fea000383ffff */
.L_x_1:
[----:B------:R-:W-:-:S13]  /*0880*/  ISETP.NE.AND P3, PT, R0, RZ, PT ;  /* 0x000000ff0000720c */ /* 0x000fda0003f65270 */
[----:B------:R-:W-:Y:S05]  /*0890*/  @!P3 BRA `(.L_x_0) ;  /* 0x00000000005cb947 */ /* 0x000fea0003800000 */
[C---:B------:R-:W-:Y:S02]  /*08a0*/  IMAD R11, R4.reuse, 0x4, R11 ;  /* 0x00000004040b7824 */ /* 0x040fe400078e020b */
[----:B------:R-:W-:Y:S02]  /*08b0*/  IMAD R6, R4, 0x80, R6 ;  /* 0x0000008004067824 */ /* 0x000fe400078e0206 */
[----:B------:R-:W-:Y:S01]  /*08c0*/  IMAD.MOV R0, RZ, RZ, -R0 ;  /* 0x000000ffff007224 */ /* 0x000fe200078e0a00 */
[----:B------:R-:W-:Y:S01]  /*08d0*/  IADD3 R8, PT, PT, R8, R11, RZ ;  /* 0x0000000b08087210 */ /* 0x000fe20007ffe0ff */
[----:B------:R-:W-:-:S07]  /*08e0*/  IMAD.IADD R6, R9, 0x1, R6 ;  /* 0x0000000109067824 */ /* 0x000fce00078e0206 */
.L_x_13:
[----:B------:R-:W-:Y:S04]  /*08f0*/  BSSY.RECONVERGENT B0, `(.L_x_11) ;  /* 0x000000b000007945 */ /* 0x000fe80003800200 */
[----:B----4-:R-:W-:Y:S05]  /*0900*/  @P2 BRA `(.L_x_12) ;  /* 0x0000000000242947 */ /* 0x010fea0003800000 */
[----:B------:R-:W-:Y:S04]  /*0910*/  LDS R4, [R8] ;  /* 0x0000000008047984 */ /* 0x000fe80000000800 */
[----:B------:R-:W4:Y:S04]  /*0920*/  LDS R5, [R6] ;  /* 0x0000000006057984 */ /* 0x000f280000000800 */
[----:B------:R-:W5:Y:S01]  /*0930*/  LDS R7, [R10] ;  /* 0x000000000a077984 */ /* 0x000f620000000800 */
[----:B----4-:R-:W-:-:S05]  /*0940*/  IMAD.IADD R4, R4, 0x1, R5 ;  /* 0x0000000104047824 */ /* 0x010fca00078e0205 */
[----:B-----5:R-:W-:-:S13]  /*0950*/  ISETP.GE.AND P3, PT, R4, R7, PT ;  /* 0x000000070400720c */ /* 0x020fda0003f66270 */
[----:B------:R-:W-:Y:S05]  /*0960*/  @P3 BRA `(.L_x_12) ;  /* 0x00000000000c3947 */ /* 0x000fea0003800000 */
[----:B------:R4:W-:Y:S04]  /*0970*/  STS [R10], R4 ;  /* 0x000000040a007388 */ /* 0x0009e80000000800 */
[----:B------:R4:W-:Y:S04]  /*0980*/  @P0 STS [R12], R4 ;  /* 0x000000040c000388 */ /* 0x0009e80000000800 */
[----:B------:R4:W-:Y:S02]  /*0990*/  @P1 STS [R13], R4 ;  /* 0x000000040d001388 */ /* 0x0009e40000000800 */
.L_x_12:
[----:B------:R-:W-:Y:S05]  /*09a0*/  BSYNC.RECONVERGENT B0 ;  /* 0x0000000000007941 */ /* 0x000fea0003800200 */
.L_x_11:
[----:B------:R-:W-:Y:S01]  /*09b0*/  VIADD R0, R0, 0x1 ;  /* 0x0000000100007836 */ /* 0x000fe20000000000 */
[----:B------:R-:W-:Y:S01]  /*09c0*/  BAR.SYNC.DEFER_BLOCKING 0x0 ;  /* 0x0000000000007b1d */ /* 0x000fe20000010000 */
[----:B------:R-:W-:Y:S02]  /*09d0*/  VIADD R6, R6, 0x80 ;  /* 0x0000008006067836 */ /* 0x000fe40000000000 */
[----:B------:R-:W-:Y:S01]  /*09e0*/  VIADD R8, R8, 0x4 ;  /* 0x0000000408087836 */ /* 0x000fe20000000000 */
[----:B------:R-:W-:-:S13]  /*09f0*/  ISETP.NE.AND P3, PT, R0, RZ, PT ;  /* 0x000000ff0000720c */ /* 0x000fda0003f65270 */
[----:B------:R-:W-:Y:S05]  /*0a00*/  @P3 BRA `(.L_x_13) ;  /* 0xfffffffc00b83947 */ /* 0x000fea000383ffff */
.L_x_0:
[----:B------:R-:W-:Y:S05]  /*0a10*/  @P2 EXIT ;  /* 0x000000000000294d */ /* 0x000fea0003800000 */
[----:B------:R-:W5:Y:S04]  /*0a20*/  LDS R5, [R10] ;  /* 0x000000000a057984 */ /* 0x000f680000000800 */
[----:B-----5:R-:W-:Y:S01]  /*0a30*/  STG.E desc[UR4][R2.64], R5 ;  /* 0x0000000502007986 */ /* 0x020fe2000c101904 */
[----:B------:R-:W-:Y:S05]  /*0a40*/  EXIT ;  /* 0x000000000000794d */ /* 0x000fea0003800000 */
.L_x_14:
[----:B------:R-:W-:-:S00]  /*0a50*/  BRA `(.L_x_14) ;  /* 0xfffffffc00fc7947 */ /* 0x000fc0000383ffff */
[----:B------:R-:W-:-:S00]  /*0a60*/  NOP ;  /* 0x0000000000007918 */ /* 0x000fc00000000000 */
        /* <DEDUP_REMOVED lines=9> */
.L_x_57:


//--------------------- .text._Z4testPimiiii      --------------------------
	.section	.text._Z4testPimiiii,"ax",@progbits
	.align	128
        .global         _Z4testPimiiii
        .type           _Z4testPimiiii,@function
        .size           _Z4testPimiiii,(.L_x_58 - _Z4testPimiiii)
        .other          _Z4testPimiiii,@"STO_CUDA_ENTRY STV_DEFAULT"
_Z4testPimiiii:
.text._Z4testPimiiii:
[----:B------:R-:W0:Y:S08]  /*0000*/  LDC R1, c[0x0][0x37c] ;  /* 0x0000df00ff017b82 */ /* 0x000e300000000800 */
[----:B------:R-:W1:Y:S01]  /*0010*/  LDC.64 R12, c[0x0][0x390] ;  /* 0x0000e400ff0c7b82 */ /* 0x000e620000000a00 */
[----:B------:R-:W2:Y:S01]  /*0020*/  LDCU UR4, c[0x0][0x2f8] ;  /* 0x00005f00ff0477ac */ /* 0x000ea20008000800 */
[----:B0-----:R-:W-:Y:S01]  /*0030*/  VIADD R1, R1, 0xfffffff0 ;  /* 0xfffffff001017836 */ /* 0x001fe20000000000 */
[----:B------:R-:W-:Y:S01]  /*0040*/  MOV R0, 0x18 ;  /* 0x0000001800007802 */ /* 0x000fe20000000f00 */
[----:B------:R-:W0:Y:S04]  /*0050*/  LDCU UR5, c[0x0][0x2fc] ;  /* 0x00005f80ff0577ac */ /* 0x000e280008000800 */
[----:B------:R-:W3:Y:S01]  /*0060*/  LDC.64 R2, c[0x0][0x398] ;  /* 0x0000e600ff027b82 */ /* 0x000ee20000000a00 */
[----:B------:R-:W4:Y:S07]  /*0070*/  LDCU.64 UR6, c[0x4][URZ] ;  /* 0x01000000ff0677ac */ /* 0x000f2e0008000a00 */
[----:B------:R0:W0:Y:S01]  /*0080*/  LDC.64 R8, c[0x4][R0] ;  /* 0x0100000000087b82 */ /* 0x0000220000000a00 */
[----:B--2---:R-:W-:Y:S01]  /*0090*/  IADD3 R22, P0, PT, R1, UR4, RZ ;  /* 0x0000000401167c10 */ /* 0x004fe2000ff1e0ff */
[----:B-1----:R-:W-:-:S04]  /*00a0*/  IMAD.MOV.U32 R15, RZ, RZ, R12 ;  /* 0x000000ffff0f7224 */ /* 0x002fc800078e000c */
[----:B------:R-:W-:Y:S02]  /*00b0*/  IMAD.MOV.U32 R6, RZ, RZ, R22 ;  /* 0x000000ffff067224 */ /* 0x000fe400078e0016 */
[----:B----4-:R-:W-:Y:S02]  /*00c0*/  IMAD.U32 R4, RZ, RZ, UR6 ;  /* 0x00000006ff047e24 */ /* 0x010fe4000f8e00ff */
[----:B------:R-:W-:Y:S02]  /*00d0*/  IMAD.U32 R5, RZ, RZ, UR7 ;  /* 0x00000007ff057e24 */ /* 0x000fe4000f8e00ff */
[----:B---3--:R-:W-:Y:S02]  /*00e0*/  IMAD.MOV.U32 R12, RZ, RZ, R3 ;  /* 0x000000ffff0c7224 */ /* 0x008fe400078e0003 */
[----:B------:R-:W-:Y:S02]  /*00f0*/  IMAD.MOV.U32 R14, RZ, RZ, R2 ;  /* 0x000000ffff0e7224 */ /* 0x000fe400078e0002 */
[----:B0-----:R-:W-:-:S03]  /*0100*/  IMAD.X R2, RZ, RZ, UR5, P0 ;  /* 0x00000005ff027e24 */ /* 0x001fc600080e06ff */
[----:B------:R0:W-:Y:S01]  /*0110*/  STL.128 [R1], R12 ;  /* 0x0000000c01007387 */ /* 0x0001e20000100c00 */
[----:B------:R-:W-:-:S07]  /*0120*/  IMAD.MOV.U32 R7, RZ, RZ, R2 ;  /* 0x000000ffff077224 */ /* 0x000fce00078e0002 */
[----:B------:R-:W-:-:S07]  /*0130*/  LEPC R20, `(.L_x_15) ;  /* 0x000000001014794e */ /* 0x000fce0000000000 */
[----:B0-----:R-:W-:Y:S05]  /*0140*/  CALL.ABS.NOINC R8 ;  /* 0x0000000008007343 */ /* 0x001fea0003c00000 */
.L_x_15:
[----:B------:R-:W0:Y:S02]  /*0150*/  LDCU UR4, c[0x0][0x390] ;  /* 0x00007200ff0477ac */ /* 0x000e240008000800 */
[----:B0-----:R-:W-:-:S09]  /*0160*/  UISETP.GE.AND UP0, UPT, UR4, 0x1, UPT ;  /* 0x000000010400788c */ /* 0x001fd2000bf06270 */
[----:B------:R-:W-:Y:S05]  /*0170*/  BRA.U !UP0, `(.L_x_16) ;  /* 0x0000001d08287547 */ /* 0x000fea000b800000 */
[----:B------:R-:W0:Y:S01]  /*0180*/  LDC.64 R28, c[0x0][0x358] ;  /* 0x0000d600ff1c7b82 */ /* 0x000e220000000a00 */
[----:B------:R-:W-:Y:S01]  /*0190*/  BSSY.RECONVERGENT B7, `(.L_x_16) ;  /* 0x00001c8000077945 */ /* 0x000fe20003800200 */
[----:B------:R-:W-:-:S07]  /*01a0*/  IMAD.MOV.U32 R24, RZ, RZ, RZ ;  /* 0x000000ffff187224 */ /* 0x000fce00078e00ff */
.L_x_54:
[----:B------:R-:W1:Y:S01]  /*01b0*/  LDCU UR4, c[0x0][0x390] ;  /* 0x00007200ff0477ac */ /* 0x000e620008000800 */
[----:B------:R-:W-:Y:S01]  /*01c0*/  MOV R18, R24 ;  /* 0x0000001800127202 */ /* 0x000fe20000000f00 */
[----:B------:R-:W-:Y:S02]  /*01d0*/  VIADD R24, R24, 0x1 ;  /* 0x0000000118187836 */ /* 0x000fe40000000000 */
[----:B------:R-:W-:Y:S01]  /*01e0*/  IMAD.MOV.U32 R25, RZ, RZ, RZ ;  /* 0x000000ffff197224 */ /* 0x000fe200078e00ff */
[----:B-1----:R-:W-:Y:S02]  /*01f0*/  UISETP.GE.U32.AND UP0, UPT, UR4, 0x10, UPT ;  /* 0x000000100400788c */ /* 0x002fe4000bf06070 */
[----:B------:R-:W-:-:S04]  /*0200*/  ISETP.NE.AND P0, PT, R24, UR4, PT ;  /* 0x0000000418007c0c */ /* 0x000fc8000bf05270 */
[----:B------:R-:W-:-:S03]  /*0210*/  P2R R27, PR, RZ, 0x1 ;  /* 0x00000001ff1b7803 */ /* 0x000fc60000000000 */
[----:B------:R-:W-:Y:S06]  /*0220*/  BRA.U !UP0, `(.L_x_17) ;  /* 0x0000000d08607547 */ /* 0x000fec000b800000 */
[----:B------:R-:W1:Y:S01]  /*0230*/  LDC.64 R4, c[0x0][0x380] ;  /* 0x0000e000ff047b82 */ /* 0x000e620000000a00 */
[----:B------:R-:W2:Y:S01]  /*0240*/  LDCU UR4, c[0x0][0x390] ;  /* 0x00007200ff0477ac */ /* 0x000ea20008000800 */
[----:B------:R-:W-:Y:S01]  /*0250*/  BSSY.RECONVERGENT B6, `(.L_x_18) ;  /* 0x00000d2000067945 */ /* 0x000fe20003800200 */
[----:B------:R-:W1:Y:S01]  /*0260*/  LDCU.64 UR6, c[0x0][0x388] ;  /* 0x00007100ff0677ac */ /* 0x000e620008000a00 */
[----:B--2---:R-:W-:-:S04]  /*0270*/  ULOP3.LUT UR4, UR4, 0x7ffffff0, URZ, 0xc0, !UPT ;  /* 0x7ffffff004047892 */ /* 0x004fc8000f8ec0ff */
[----:B------:R-:W-:Y:S01]  /*0280*/  UIADD3 UR4, UPT, UPT, -UR4, URZ, URZ ;  /* 0x000000ff04047290 */ /* 0x000fe2000fffe1ff */
[----:B-1----:R-:W-:-:S03]  /*0290*/  IMAD.WIDE.U32 R4, R18, UR6, R4 ;  /* 0x0000000612047c25 */ /* 0x002fc6000f8e0004 */
[----:B------:R-:W-:Y:S01]  /*02a0*/  IADD3 R30, P0, PT, R4, 0x20, RZ ;  /* 0x00000020041e7810 */ /* 0x000fe20007f1e0ff */
[----:B------:R-:W-:Y:S02]  /*02b0*/  IMAD R4, R18, UR7, R5 ;  /* 0x0000000712047c24 */ /* 0x000fe4000f8e0205 */
[----:B------:R-:W-:Y:S02]  /*02c0*/  IMAD.U32 R16, RZ, RZ, UR4 ;  /* 0x00000004ff107e24 */ /* 0x000fe4000f8e00ff */
[----:B------:R-:W-:-:S08]  /*02d0*/  IMAD.X R31, RZ, RZ, R4, P0 ;  /* 0x000000ffff1f7224 */ /* 0x000fd000000e0604 */
.L_x_35:
[----:B0-----:R-:W-:Y:S02]  /*02e0*/  R2UR UR4, R28 ;  /* 0x000000001c0472ca */ /* 0x001fe400000e0000 */
[----:B------:R-:W-:-:S13]  /*02f0*/  R2UR UR5, R29 ;  /* 0x000000001d0572ca */ /* 0x000fda00000e0000 */
[----:B------:R-:W2:Y:S01]  /*0300*/  LDG.E R0, desc[UR4][R30.64+-0x20] ;  /* 0xffffe0041e007981 */ /* 0x000ea2000c1e1900 */
[----:B------:R-:W-:Y:S01]  /*0310*/  MOV R8, 0x18 ;  /* 0x0000001800087802 */ /* 0x000fe20000000f00 */
[----:B------:R-:W0:Y:S01]  /*0320*/  LDCU.64 UR4, c[0x4][0x8] ;  /* 0x01000100ff0477ac */ /* 0x000e220008000a00 */
[----:B------:R-:W-:Y:S02]  /*0330*/  VIADD R16, R16, 0x10 ;  /* 0x0000001010107836 */ /* 0x000fe40000000000 */
[----:B------:R-:W-:Y:S02]  /*0340*/  IMAD.MOV.U32 R6, RZ, RZ, R22 ;  /* 0x000000ffff067224 */ /* 0x000fe400078e0016 */
[----:B------:R-:W1:Y:S01]  /*0350*/  LDC.64 R8, c[0x4][R8] ;  /* 0x0100000008087b82 */ /* 0x000e620000000a00 */
[----:B------:R-:W-:Y:S01]  /*0360*/  ISETP.NE.AND P0, PT, R16, RZ, PT ;  /* 0x000000ff1000720c */ /* 0x000fe20003f05270 */
[----:B------:R-:W-:-:S03]  /*0370*/  IMAD.MOV.U32 R7, RZ, RZ, R2 ;  /* 0x000000ffff077224 */ /* 0x000fc600078e0002 */
[----:B------:R-:W-:Y:S01]  /*0380*/  P2R R19, PR, RZ, 0x1 ;  /* 0x00000001ff137803 */ /* 0x000fe20000000000 */
[----:B0-----:R-:W-:Y:S02]  /*0390*/  IMAD.U32 R4, RZ, RZ, UR4 ;  /* 0x00000004ff047e24 */ /* 0x001fe4000f8e00ff */
[----:B------:R-:W-:Y:S01]  /*03a0*/  IMAD.U32 R5, RZ, RZ, UR5 ;  /* 0x00000005ff057e24 */ /* 0x000fe2000f8e00ff */
[----:B-12---:R0:W-:Y:S06]  /*03b0*/  STL [R1], R0 ;  /* 0x0000000001007387 */ /* 0x0061ec0000100800 */
[----:B------:R-:W-:-:S07]  /*03c0*/  LEPC R20, `(.L_x_19) ;  /* 0x000000001014794e */ /* 0x000fce0000000000 */
[----:B0-----:R-:W-:Y:S05]  /*03d0*/  CALL.ABS.NOINC R8 ;  /* 0x0000000008007343 */ /* 0x001fea0003c00000 */
.L_x_19:
[----:B------:R-:W-:Y:S02]  /*03e0*/  R2UR UR4, R28 ;  /* 0x000000001c0472ca */ /* 0x000fe400000e0000 */
[----:B------:R-:W-:-:S13]  /*03f0*/  R2UR UR5, R29 ;  /* 0x000000001d0572ca */ /* 0x000fda00000e0000 */
[----:B------:R-:W2:Y:S01]  /*0400*/  LDG.E R0, desc[UR4][R30.64+-0x1c] ;  /* 0xffffe4041e007981 */ /* 0x000ea2000c1e1900 */
[----:B------:R-:W-:Y:S01]  /*0410*/  MOV R17, 0x18 ;  /* 0x0000001800117802 */ /* 0x000fe20000000f00 */
[----:B------:R-:W0:Y:S01]  /*0420*/  LDCU.64 UR4, c[0x4][0x8] ;  /* 0x01000100ff0477ac */ /* 0x000e220008000a00 */
[----:B------:R-:W-:Y:S02]  /*0430*/  IMAD.MOV.U32 R6, RZ, RZ, R22 ;  /* 0x000000ffff067224 */ /* 0x000fe400078e0016 */
[----:B------:R1:W3:Y:S01]  /*0440*/  LDC.64 R8, c[0x4][R17] ;  /* 0x0100000011087b82 */ /* 0x0002e20000000a00 */
[----:B------:R-:W-:Y:S02]  /*0450*/  IMAD.MOV.U32 R7, RZ, RZ, R2 ;  /* 0x000000ffff077224 */ /* 0x000fe400078e0002 */
[----:B0-----:R-:W-:Y:S01]  /*0460*/  IMAD.U32 R4, RZ, RZ, UR4 ;  /* 0x00000004ff047e24 */ /* 0x001fe2000f8e00ff */
[----:B------:R-:W-:Y:S01]  /*0470*/  MOV R5, UR5 ;  /* 0x0000000500057c02 */ /* 0x000fe20008000f00 */
[----:B--23--:R1:W-:Y:S06]  /*0480*/  STL [R1], R0 ;  /* 0x0000000001007387 */ /* 0x00c3ec0000100800 */
[----:B------:R-:W-:-:S07]  /*0490*/  LEPC R20, `(.L_x_20) ;  /* 0x000000001014794e */ /* 0x000fce0000000000 */
[----:B-1----:R-:W-:Y:S05]  /*04a0*/  CALL.ABS.NOINC R8 ;  /* 0x0000000008007343 */ /* 0x002fea0003c00000 */
.L_x_20:
[----:B------:R-:W-:Y:S02]  /*04b0*/  R2UR UR4, R28 ;  /* 0x000000001c0472ca */ /* 0x000fe400000e0000 */
[----:B------:R-:W-:-:S13]  /*04c0*/  R2UR UR5, R29 ;  /* 0x000000001d0572ca */ /* 0x000fda00000e0000 */
[----:B------:R-:W2:Y:S01]  /*04d0*/  LDG.E R0, desc[UR4][R30.64+-0x18] ;  /* 0xffffe8041e007981 */ /* 0x000ea2000c1e1900 */
[----:B------:R0:W1:Y:S01]  /*04e0*/  LDC.64 R8, c[0x4][R17] ;  /* 0x0100000011087b82 */ /* 0x0000620000000a00 */
[----:B------:R-:W3:Y:S01]  /*04f0*/  LDCU.64 UR4, c[0x4][0x8] ;  /* 0x01000100ff0477ac */ /* 0x000ee20008000a00 */
[----:B------:R-:W-:Y:S02]  /*0500*/  IMAD.MOV.U32 R6, RZ, RZ, R22 ;  /* 0x000000ffff067224 */ /* 0x000fe400078e0016 */
[----:B------:R-:W-:Y:S02]  /*0510*/  IMAD.MOV.U32 R7, RZ, RZ, R2 ;  /* 0x000000ffff077224 */ /* 0x000fe400078e0002 */
[----:B---3--:R-:W-:Y:S02]  /*0520*/  IMAD.U32 R4, RZ, RZ, UR4 ;  /* 0x00000004ff047e24 */ /* 0x008fe4000f8e00ff */
[----:B------:R-:W-:Y:S01]  /*0530*/  IMAD.U32 R5, RZ, RZ, UR5 ;  /* 0x00000005ff057e24 */ /* 0x000fe2000f8e00ff */
[----:B-12---:R0:W-:Y:S06]  /*0540*/  STL [R1], R0 ;  /* 0x0000000001007387 */ /* 0x0061ec0000100800 */
[----:B------:R-:W-:-:S07]  /*0550*/  LEPC R20, `(.L_x_21) ;  /* 0x000000001014794e */ /* 0x000fce0000000000 */
[----:B0-----:R-:W-:Y:S05]  /*0560*/  CALL.ABS.NOINC R8 ;  /* 0x0000000008007343 */ /* 0x001fea0003c00000 */
.L_x_21:
        /* <DEDUP_REMOVED lines=12> */
.L_x_22:
[----:B------:R-:W-:Y:S02]  /*0630*/  R2UR UR4, R28 ;  /* 0x000000001c0472ca */ /* 0x000fe400000e0000 */
[----:B------:R-:W-:-:S13]  /*0640*/  R2UR UR5, R29 ;  /* 0x000000001d0572ca */ /* 0x000fda00000e0000 */
[----:B------:R-:W2:Y:S01]  /*0650*/  LDG.E R0, desc[UR4][R30.64+-0x10] ;  /* 0xfffff0041e007981 */ /* 0x000ea2000c1e1900 */
[----:B------:R0:W1:Y:S01]  /*0660*/  LDC.64 R8, c[0x4][R17] ;  /* 0x0100000011087b82 */ /* 0x0000620000000a00 */
[----:B------:R-:W3:Y:S01]  /*0670*/  LDCU.64 UR4, c[0x4][0x8] ;  /* 0x01000100ff0477ac */ /* 0x000ee20008000a00 */
[----:B------:R-:W-:Y:S02]  /*0680*/  IMAD.MOV.U32 R6, RZ, RZ, R22 ;  /* 0x000000ffff067224 */ /* 0x000fe400078e0016 */
[----:B------:R-:W-:Y:S01]  /*0690*/  IMAD.MOV.U32 R7, RZ, RZ, R2 ;  /* 0x000000ffff077224 */ /* 0x000fe200078e0002 */
[----:B---3--:R-:W-:Y:S01]  /*06a0*/  MOV R4, UR4 ;  /* 0x0000000400047c02 */ /* 0x008fe20008000f00 */
[----:B------:R-:W-:Y:S01]  /*06b0*/  IMAD.U32 R5, RZ, RZ, UR5 ;  /* 0x00000005ff057e24 */ /* 0x000fe2000f8e00ff */
[----:B-12---:R0:W-:Y:S06]  /*06c0*/  STL [R1], R0 ;  /* 0x0000000001007387 */ /* 0x0061ec0000100800 */
[----:B------:R-:W-:-:S07]  /*06d0*/  LEPC R20, `(.L_x_23) ;  /* 0x000000001014794e */ /* 0x000fce0000000000 */
[----:B0-----:R-:W-:Y:S05]  /*06e0*/  CALL.ABS.NOINC R8 ;  /* 0x0000000008007343 */ /* 0x001fea0003c00000 */
.L_x_23:
        /* <DEDUP_REMOVED lines=12> */
.L_x_24:
[----:B------:R-:W-:Y:S02]  /*07b0*/  R2UR UR4, R28 ;  /* 0x000000001c0472ca */ /* 0x000fe400000e0000 */
[----:B------:R-:W-:-:S13]  /*07c0*/  R2UR UR5, R29 ;  /* 0x000000001d0572ca */ /* 0x000fda00000e0000 */
[----:B------:R-:W2:Y:S01]  /*07d0*/  LDG.E R0, desc[UR4][R30.64+-0x8] ;  /* 0xfffff8041e007981 */ /* 0x000ea2000c1e1900 */
[----:B------:R0:W1:Y:S01]  /*07e0*/  LDC.64 R8, c[0x4][R17] ;  /* 0x0100000011087b82 */ /* 0x0000620000000a00 */
[----:B------:R-:W3:Y:S01]  /*07f0*/  LDCU.64 UR4, c[0x4][0x8] ;  /* 0x01000100ff0477ac */ /* 0x000ee20008000a00 */
[----:B------:R-:W-:Y:S01]  /*0800*/  MOV R6, R22 ;  /* 0x0000001600067202 */ /* 0x000fe20000000f00 */
[----:B------:R-:W-:Y:S02]  /*0810*/  IMAD.MOV.U32 R7, RZ, RZ, R2 ;  /* 0x000000ffff077224 */ /* 0x000fe400078e0002 */
[----:B---3--:R-:W-:Y:S02]  /*0820*/  IMAD.U32 R4, RZ, RZ, UR4 ;  /* 0x00000004ff047e24 */ /* 0x008fe4000f8e00ff */
[----:B------:R-:W-:Y:S01]  /*0830*/  IMAD.U32 R5, RZ, RZ, UR5 ;  /* 0x00000005ff057e24 */ /* 0x000fe2000f8e00ff */
[----:B-12---:R0:W-:Y:S06]  /*0840*/  STL [R1], R0 ;  /* 0x0000000001007387 */ /* 0x0061ec0000100800 */
[----:B------:R-:W-:-:S07]  /*0850*/  LEPC R20, `(.L_x_25) ;  /* 0x000000001014794e */ /* 0x000fce0000000000 */
[----:B0-----:R-:W-:Y:S05]  /*0860*/  CALL.ABS.NOINC R8 ;  /* 0x0000000008007343 */ /* 0x001fea0003c00000 */
.L_x_25:
        /* <DEDUP_REMOVED lines=12> */
.L_x_26:
        /* <DEDUP_REMOVED lines=12> */
.L_x_27:
        /* <DEDUP_REMOVED lines=12> */
.L_x_28:
        /* <DEDUP_REMOVED lines=12> */
.L_x_29:
        /* <DEDUP_REMOVED lines=12> */
.L_x_30:
        /* <DEDUP_REMOVED lines=12> */
.L_x_31:
        /* <DEDUP_REMOVED lines=12> */
.L_x_32:
        /* <DEDUP_REMOVED lines=12> */
.L_x_33:
        /* <DEDUP_REMOVED lines=12> */
.L_x_34:
[----:B------:R-:W-:Y:S02]  /*0f30*/  ISETP.NE.AND P6, PT, R19, RZ, PT ;  /* 0x000000ff1300720c */ /* 0x000fe40003fc5270 */
[----:B------:R-:W-:-:S05]  /*0f40*/  IADD3 R30, P0, PT, R30, 0x40, RZ ;  /* 0x000000401e1e7810 */ /* 0x000fca0007f1e0ff */
[----:B------:R-:W-:-:S06]  /*0f50*/  IMAD.X R31, RZ, RZ, R31, P0 ;  /* 0x000000ffff1f7224 */ /* 0x000fcc00000e061f */
[----:B------:R-:W-:Y:S05]  /*0f60*/  @P6 BRA `(.L_x_35) ;  /* 0xfffffff000dc6947 */ /* 0x000fea000383ffff */
[----:B------:R-:W-:Y:S05]  /*0f70*/  BSYNC.RECONVERGENT B6 ;  /* 0x0000000000067941 */ /* 0x000fea0003800200 */
.L_x_18:
[----:B------:R-:W0:Y:S02]  /*0f80*/  LDCU UR4, c[0x0][0x390] ;  /* 0x00007200ff0477ac */ /* 0x000e240008000800 */
[----:B0-----:R-:W-:-:S06]  /*0f90*/  ULOP3.LUT UR4, UR4, 0x7ffffff0, URZ, 0xc0, !UPT ;  /* 0x7ffffff004047892 */ /* 0x001fcc000f8ec0ff */
[----:B------:R-:W-:-:S07]  /*0fa0*/  IMAD.U32 R25, RZ, RZ, UR4 ;  /* 0x00000004ff197e24 */ /* 0x000fce000f8e00ff */
.L_x_17:
[----:B------:R-:W1:Y:S02]  /*0fb0*/  LDC R26, c[0x0][0x390] ;  /* 0x0000e400ff1a7b82 */ /* 0x000e640000000800 */
[----:B-1----:R-:W-:-:S04]  /*0fc0*/  LOP3.LUT R0, R26, 0xf, RZ, 0xc0, !PT ;  /* 0x0000000f1a007812 */ /* 0x002fc800078ec0ff */
[----:B------:R-:W-:-:S13]  /*0fd0*/  ISETP.NE.AND P0, PT, R0, RZ, PT ;  /* 0x000000ff0000720c */ /* 0x000fda0003f05270 */
[----:B------:R-:W-:Y:S05]  /*0fe0*/  @!P0 BRA `(.L_x_36) ;  /* 0x0000000c00608947 */ /* 0x000fea0003800000 */
[----:B------:R-:W1:Y:S01]  /*0ff0*/  LDC.64 R4, c[0x0][0x380] ;  /* 0x0000e000ff047b82 */ /* 0x000e620000000a00 */
[----:B------:R-:W1:Y:S01]  /*1000*/  LDCU.64 UR4, c[0x0][0x388] ;  /* 0x00007100ff0477ac */ /* 0x000e620008000a00 */
[----:B------:R-:W-:-:S04]  /*1010*/  IADD3 R0, PT, PT, R0, -0x1, RZ ;  /* 0xffffffff00007810 */ /* 0x000fc80007ffe0ff */
[----:B------:R-:W-:Y:S01]  /*1020*/  ISETP.GE.U32.AND P0, PT, R0, 0x7, PT ;  /* 0x000000070000780c */ /* 0x000fe20003f06070 */
[----:B-1----:R-:W-:-:S04]  /*1030*/  IMAD.WIDE.U32 R4, R18, UR4, R4 ;  /* 0x0000000412047c25 */ /* 0x002fc8000f8e0004 */
[----:B------:R-:W-:Y:S02]  /*1040*/  IMAD R19, R18, UR5, R5 ;  /* 0x0000000512137c24 */ /* 0x000fe4000f8e0205 */
[----:B------:R-:W-:-:S06]  /*1050*/  IMAD.MOV.U32 R18, RZ, RZ, R4 ;  /* 0x000000ffff127224 */ /* 0x000fcc00078e0004 */
[----:B------:R-:W-:Y:S05]  /*1060*/  @!P0 BRA `(.L_x_37) ;  /* 0x0000000400908947 */ /* 0x000fea0003800000 */
[----:B0-----:R-:W-:Y:S01]  /*1070*/  R2UR UR4, R28 ;  /* 0x000000001c0472ca */ /* 0x001fe200000e0000 */
[----:B------:R-:W-:Y:S01]  /*1080*/  IMAD.WIDE.U32 R30, R25, 0x4, R18 ;  /* 0x00000004191e7825 */ /* 0x000fe200078e0012 */
[----:B------:R-:W-:-:S13]  /*1090*/  R2UR UR5, R29 ;  /* 0x000000001d0572ca */ /* 0x000fda00000e0000 */
[----:B------:R-:W2:Y:S01]  /*10a0*/  LDG.E R0, desc[UR4][R30.64] ;  /* 0x000000041e007981 */ /* 0x000ea2000c1e1900 */
[----:B------:R-:W-:Y:S01]  /*10b0*/  MOV R8, 0x18 ;  /* 0x0000001800087802 */ /* 0x000fe20000000f00 */
[----:B------:R-:W0:Y:S01]  /*10c0*/  LDCU.64 UR4, c[0x4][0x8] ;  /* 0x01000100ff0477ac */ /* 0x000e220008000a00 */
[----:B------:R-:W-:Y:S02]  /*10d0*/  IMAD.MOV.U32 R6, RZ, RZ, R22 ;  /* 0x000000ffff067224 */ /* 0x000fe400078e0016 */
[----:B------:R-:W-:Y:S02]  /*10e0*/  IMAD.MOV.U32 R7, RZ, RZ, R2 ;  /* 0x000000ffff077224 */ /* 0x000fe400078e0002 */
[----:B------:R-:W1:Y:S01]  /*10f0*/  LDC.64 R8, c[0x4][R8] ;  /* 0x0100000008087b82 */ /* 0x000e620000000a00 */
[----:B0-----:R-:W-:Y:S02]  /*1100*/  IMAD.U32 R4, RZ, RZ, UR4 ;  /* 0x00000004ff047e24 */ /* 0x001fe4000f8e00ff */
[----:B------:R-:W-:Y:S01]  /*1110*/  IMAD.U32 R5, RZ, RZ, UR5 ;  /* 0x00000005ff057e24 */ /* 0x000fe2000f8e00ff */
[----:B-12---:R0:W-:Y:S06]  /*1120*/  STL [R1], R0 ;  /* 0x0000000001007387 */ /* 0x0061ec0000100800 */
[----:B------:R-:W-:-:S07]  /*1130*/  LEPC R20, `(.L_x_38) ;  /* 0x000000001014794e */ /* 0x000fce0000000000 */
[----:B0-----:R-:W-:Y:S05]  /*1140*/  CALL.ABS.NOINC R8 ;  /* 0x0000000008007343 */ /* 0x001fea0003c00000 */
.L_x_38:
        /* <DEDUP_REMOVED lines=8> */
[----:B0-----:R-:W-:Y:S02]  /*11d0*/  IMAD.U32 R4, RZ, RZ, UR4 ;  /* 0x00000004ff047e24 */ /* 0x001fe4000f8e00ff */
[----:B------:R-:W-:Y:S01]  /*11e0*/  IMAD.U32 R5, RZ, RZ, UR5 ;  /* 0x00000005ff057e24 */ /* 0x000fe2000f8e00ff */
[----:B--23--:R1:W-:Y:S06]  /*11f0*/  STL [R1], R0 ;  /* 0x0000000001007387 */ /* 0x00c3ec0000100800 */
[----:B------:R-:W-:-:S07]  /*1200*/  LEPC R20, `(.L_x_39) ;  /* 0x000000001014794e */ /* 0x000fce0000000000 */
[----:B-1----:R-:W-:Y:S05]  /*1210*/  CALL.ABS.NOINC R8 ;  /* 0x0000000008007343 */ /* 0x002fea0003c00000 */
.L_x_39:
        /* <DEDUP_REMOVED lines=12> */
.L_x_40:
        /* <DEDUP_REMOVED lines=12> */
.L_x_41:
        /* <DEDUP_REMOVED lines=12> */
.L_x_42:
        /* <DEDUP_REMOVED lines=12> */
.L_x_43:
        /* <DEDUP_REMOVED lines=12> */
.L_x_44:
[----:B------:R-:W-:Y:S02]  /*15e0*/  R2UR UR4, R28 ;  /* 0x000000001c0472ca */ /* 0x000fe400000e0000 */
[----:B------:R-:W-:-:S13]  /*15f0*/  R2UR UR5, R29 ;  /* 0x000000001d0572ca */ /* 0x000fda00000e0000 */
[----:B------:R-:W2:Y:S01]  /*1600*/  LDG.E R30, desc[UR4][R30.64+0x1c] ;  /* 0x00001c041e1e7981 */ /* 0x000ea2000c1e1900 */
[----:B------:R-:W0:Y:S01]  /*1610*/  LDC.64 R16, c[0x4][R16] ;  /* 0x0100000010107b82 */ /* 0x000e220000000a00 */
[----:B------:R-:W1:Y:S01]  /*1620*/  LDCU.64 UR4, c[0x4][0x8] ;  /* 0x01000100ff0477ac */ /* 0x000e620008000a00 */
[----:B------:R-:W-:Y:S02]  /*1630*/  IMAD.MOV.U32 R6, RZ, RZ, R22 ;  /* 0x000000ffff067224 */ /* 0x000fe400078e0016 */
[----:B------:R-:W-:Y:S01]  /*1640*/  IMAD.MOV.U32 R7, RZ, RZ, R2 ;  /* 0x000000ffff077224 */ /* 0x000fe200078e0002 */
[----:B-1----:R-:W-:Y:S01]  /*1650*/  MOV R4, UR4 ;  /* 0x0000000400047c02 */ /* 0x002fe20008000f00 */
[----:B------:R-:W-:Y:S01]  /*1660*/  IMAD.U32 R5, RZ, RZ, UR5 ;  /* 0x00000005ff057e24 */ /* 0x000fe2000f8e00ff */
[----:B0-2---:R1:W-:Y:S06]  /*1670*/  STL [R1], R30 ;  /* 0x0000001e01007387 */ /* 0x0053ec0000100800 */
[----:B------:R-:W-:-:S07]  /*1680*/  LEPC R20, `(.L_x_45) ;  /* 0x000000001014794e */ /* 0x000fce0000000000 */
[----:B-1----:R-:W-:Y:S05]  /*1690*/  CALL.ABS.NOINC R16 ;  /* 0x0000000010007343 */ /* 0x002fea0003c00000 */
.L_x_45:
[----:B------:R-:W-:-:S07]  /*16a0*/  VIADD R25, R25, 0x8 ;  /* 0x0000000819197836 */ /* 0x000fce0000000000 */
.L_x_37:
[----:B------:R-:W-:-:S04]  /*16b0*/  LOP3.LUT R0, R26, 0x7, RZ, 0xc0, !PT ;  /* 0x000000071a007812 */ /* 0x000fc800078ec0ff */
[----:B------:R-:W-:-:S13]  /*16c0*/  ISETP.NE.AND P0, PT, R0, RZ, PT ;  /* 0x000000ff0000720c */ /* 0x000fda0003f05270 */
[----:B------:R-:W-:Y:S05]  /*16d0*/  @!P0 BRA `(.L_x_36) ;  /* 0x0000000400a48947 */ /* 0x000fea0003800000 */
[----:B------:R-:W-:-:S05]  /*16e0*/  VIADD R0, R0, 0xffffffff ;  /* 0xffffffff00007836 */ /* 0x000fca0000000000 */
[----:B------:R-:W-:-:S13]  /*16f0*/  ISETP.GE.U32.AND P0, PT, R0, 0x3, PT ;  /* 0x000000030000780c */ /* 0x000fda0003f06070 */
        /* <DEDUP_REMOVED lines=15> */
.L_x_47:
[----:B------:R-:W-:Y:S02]  /*17f0*/  R2UR UR4, R28 ;  /* 0x000000001c0472ca */ /* 0x000fe400000e0000 */
[----:B------:R-:W-:-:S13]  /*1800*/  R2UR UR5, R29 ;  /* 0x000000001d0572ca */ /* 0x000fda00000e0000 */
[----:B------:R-:W2:Y:S01]  /*1810*/  LDG.E R0, desc[UR4][R16.64+0x4] ;  /* 0x0000040410007981 */ /* 0x000ea2000c1e1900 */
[----:B------:R-:W-:Y:S01]  /*1820*/  MOV R23, 0x18 ;  /* 0x0000001800177802 */ /* 0x000fe20000000f00 */
[----:B------:R-:W0:Y:S01]  /*1830*/  LDCU.64 UR4, c[0x4][0x8] ;  /* 0x01000100ff0477ac */ /* 0x000e220008000a00 */
[----:B------:R-:W-:Y:S02]  /*1840*/  IMAD.MOV.U32 R6, RZ, RZ, R22 ;  /* 0x000000ffff067224 */ /* 0x000fe400078e0016 */
[----:B------:R1:W3:Y:S01]  /*1850*/  LDC.64 R8, c[0x4][R23] ;  /* 0x0100000017087b82 */ /* 0x0002e20000000a00 */
[----:B------:R-:W-:Y:S01]  /*1860*/  IMAD.MOV.U32 R7, RZ, RZ, R2 ;  /* 0x000000ffff077224 */ /* 0x000fe200078e0002 */
[----:B0-----:R-:W-:Y:S01]  /*1870*/  MOV R4, UR4 ;  /* 0x0000000400047c02 */ /* 0x001fe20008000f00 */
[----:B------:R-:W-:Y:S01]  /*1880*/  IMAD.U32 R5, RZ, RZ, UR5 ;  /* 0x00000005ff057e24 */ /* 0x000fe2000f8e00ff */
[----:B--23--:R1:W-:Y:S06]  /*1890*/  STL [R1], R0 ;  /* 0x0000000001007387 */ /* 0x00c3ec0000100800 */
[----:B------:R-:W-:-:S07]  /*18a0*/  LEPC R20, `(.L_x_48) ;  /* 0x000000001014794e */ /* 0x000fce0000000000 */
[----:B-1----:R-:W-:Y:S05]  /*18b0*/  CALL.ABS.NOINC R8 ;  /* 0x0000000008007343 */ /* 0x002fea0003c00000 */
.L_x_48:
        /* <DEDUP_REMOVED lines=12> */
.L_x_49:
        /* <DEDUP_REMOVED lines=12> */
.L_x_50:
[----:B------:R-:W-:-:S07]  /*1a40*/  VIADD R25, R25, 0x4 ;  /* 0x0000000419197836 */ /* 0x000fce0000000000 */
.L_x_46:
[----:B------:R-:W-:-:S04]  /*1a50*/  LOP3.LUT R26, R26, 0x3, RZ, 0xc0, !PT ;  /* 0x000000031a1a7812 */ /* 0x000fc800078ec0ff */
[----:B------:R-:W-:-:S13]  /*1a60*/  ISETP.NE.AND P0, PT, R26, RZ, PT ;  /* 0x000000ff1a00720c */ /* 0x000fda0003f05270 */
[----:B------:R-:W-:Y:S05]  /*1a70*/  @!P0 BRA `(.L_x_36) ;  /* 0x0000000000bc8947 */ /* 0x000fea0003800000 */
[----:B0-----:R-:W-:Y:S01]  /*1a80*/  R2UR UR4, R28 ;  /* 0x000000001c0472ca */ /* 0x001fe200000e0000 */
[----:B------:R-:W-:Y:S01]  /*1a90*/  IMAD.WIDE.U32 R18, R25, 0x4, R18 ;  /* 0x0000000419127825 */ /* 0x000fe200078e0012 */
[----:B------:R-:W-:-:S13]  /*1aa0*/  R2UR UR5, R29 ;  /* 0x000000001d0572ca */ /* 0x000fda00000e0000 */
[----:B------:R-:W2:Y:S01]  /*1ab0*/  LDG.E R0, desc[UR4][R18.64] ;  /* 0x0000000412007981 */ /* 0x000ea2000c1e1900 */
[----:B------:R-:W-:Y:S01]  /*1ac0*/  MOV R8, 0x18 ;  /* 0x0000001800087802 */ /* 0x000fe20000000f00 */
[----:B------:R-:W0:Y:S01]  /*1ad0*/  LDCU.64 UR4, c[0x4][0x8] ;  /* 0x01000100ff0477ac */ /* 0x000e220008000a00 */
[----:B------:R-:W-:Y:S01]  /*1ae0*/  ISETP.NE.AND P0, PT, R26, 0x1, PT ;  /* 0x000000011a00780c */ /* 0x000fe20003f05270 */
[----:B------:R-:W-:Y:S02]  /*1af0*/  IMAD.MOV.U32 R6, RZ, RZ, R22 ;  /* 0x000000ffff067224 */ /* 0x000fe400078e0016 */
[----:B------:R-:W-:Y:S01]  /*1b00*/  IMAD.MOV.U32 R7, RZ, RZ, R2 ;  /* 0x000000ffff077224 */ /* 0x000fe200078e0002 */
[----:B------:R-:W1:Y:S01]  /*1b10*/  LDC.64 R8, c[0x4][R8] ;  /* 0x0100000008087b82 */ /* 0x000e620000000a00 */
[----:B0-----:R-:W-:Y:S02]  /*1b20*/  IMAD.U32 R4, RZ, RZ, UR4 ;  /* 0x00000004ff047e24 */ /* 0x001fe4000f8e00ff */
[----:B------:R-:W-:Y:S01]  /*1b30*/  IMAD.U32 R5, RZ, RZ, UR5 ;  /* 0x00000005ff057e24 */ /* 0x000fe2000f8e00ff */
[----:B--2---:R0:W-:Y:S02]  /*1b40*/  STL [R1], R0 ;  /* 0x0000000001007387 */ /* 0x0041e40000100800 */
[----:B01----:R-:W-:-:S07]  /*1b50*/  P2R R0, PR, RZ, 0x1 ;  /* 0x00000001ff007803 */ /* 0x003fce0000000000 */
[----:B------:R-:W-:-:S07]  /*1b60*/  LEPC R20, `(.L_x_51) ;  /* 0x000000001014794e */ /* 0x000fce0000000000 */
[----:B------:R-:W-:Y:S05]  /*1b70*/  CALL.ABS.NOINC R8 ;  /* 0x0000000008007343 */ /* 0x000fea0003c00000 */
.L_x_51:
[----:B------:R-:W-:-:S13]  /*1b80*/  ISETP.NE.AND P6, PT, R26, 0x1, PT ;  /* 0x000000011a00780c */ /* 0x000fda0003fc5270 */
[----:B------:R-:W-:Y:S05]  /*1b90*/  @!P6 BRA `(.L_x_36) ;  /* 0x000000000074e947 */ /* 0x000fea0003800000 */
[----:B------:R-:W-:Y:S02]  /*1ba0*/  R2UR UR4, R28 ;  /* 0x000000001c0472ca */ /* 0x000fe400000e0000 */
[----:B------:R-:W-:-:S13]  /*1bb0*/  R2UR UR5, R29 ;  /* 0x000000001d0572ca */ /* 0x000fda00000e0000 */
[----:B------:R-:W2:Y:S01]  /*1bc0*/  LDG.E R0, desc[UR4][R18.64+0x4] ;  /* 0x0000040412007981 */ /* 0x000ea2000c1e1900 */
[----:B------:R-:W-:Y:S01]  /*1bd0*/  MOV R16, 0x18 ;  /* 0x0000001800107802 */ /* 0x000fe20000000f00 */
[----:B------:R-:W0:Y:S01]  /*1be0*/  LDCU.64 UR4, c[0x4][0x8] ;  /* 0x01000100ff0477ac */ /* 0x000e220008000a00 */
[----:B------:R-:W-:Y:S01]  /*1bf0*/  ISETP.NE.AND P0, PT, R26, 0x2, PT ;  /* 0x000000021a00780c */ /* 0x000fe20003f05270 */
[----:B------:R-:W-:Y:S01]  /*1c00*/  IMAD.MOV.U32 R6, RZ, RZ, R22 ;  /* 0x000000ffff067224 */ /* 0x000fe200078e0016 */
[----:B------:R1:W3:Y:S01]  /*1c10*/  LDC.64 R8, c[0x4][R16] ;  /* 0x0100000010087b82 */ /* 0x0002e20000000a00 */
[----:B------:R-:W-:Y:S01]  /*1c20*/  MOV R7, R2 ;  /* 0x0000000200077202 */ /* 0x000fe20000000f00 */
[----:B0-----:R-:W-:Y:S02]  /*1c30*/  IMAD.U32 R4, RZ, RZ, UR4 ;  /* 0x00000004ff047e24 */ /* 0x001fe4000f8e00ff */
[----:B------:R-:W-:Y:S01]  /*1c40*/  IMAD.U32 R5, RZ, RZ, UR5 ;  /* 0x00000005ff057e24 */ /* 0x000fe2000f8e00ff */
[----:B--2---:R0:W-:Y:S02]  /*1c50*/  STL [R1], R0 ;  /* 0x0000000001007387 */ /* 0x0041e40000100800 */
[----:B01-3--:R-:W-:-:S07]  /*1c60*/  P2R R0, PR, RZ, 0x1 ;  /* 0x00000001ff007803 */ /* 0x00bfce0000000000 */
[----:B------:R-:W-:-:S07]  /*1c70*/  LEPC R20, `(.L_x_52) ;  /* 0x000000001014794e */ /* 0x000fce0000000000 */
[----:B------:R-:W-:Y:S05]  /*1c80*/  CALL.ABS.NOINC R8 ;  /* 0x0000000008007343 */ /* 0x000fea0003c00000 */
.L_x_52:
[----:B------:R-:W-:-:S13]  /*1c90*/  ISETP.NE.AND P6, PT, R26, 0x2, PT ;  /* 0x000000021a00780c */ /* 0x000fda0003fc5270 */
[----:B------:R-:W-:Y:S05]  /*1ca0*/  @!P6 BRA `(.L_x_36) ;  /* 0x000000000030e947 */ /* 0x000fea0003800000 */
[----:B------:R-:W-:Y:S02]  /*1cb0*/  R2UR UR4, R28 ;  /* 0x000000001c0472ca */ /* 0x000fe400000e0000 */
[----:B------:R-:W-:-:S13]  /*1cc0*/  R2UR UR5, R29 ;  /* 0x000000001d0572ca */ /* 0x000fda00000e0000 */
[----:B------:R-:W2:Y:S01]  /*1cd0*/  LDG.E R18, desc[UR4][R18.64+0x8] ;  /* 0x0000080412127981 */ /* 0x000ea2000c1e1900 */
[----:B------:R-:W0:Y:S01]  /*1ce0*/  LDC.64 R16, c[0x4][R16] ;  /* 0x0100000010107b82 */ /* 0x000e220000000a00 */
[----:B------:R-:W1:Y:S01]  /*1cf0*/  LDCU.64 UR4, c[0x4][0x8] ;  /* 0x01000100ff0477ac */ /* 0x000e620008000a00 */
[----:B------:R-:W-:Y:S02]  /*1d00*/  IMAD.MOV.U32 R6, RZ, RZ, R22 ;  /* 0x000000ffff067224 */ /* 0x000fe400078e0016 */
[----:B------:R-:W-:Y:S02]  /*1d10*/  IMAD.MOV.U32 R7, RZ, RZ, R2 ;  /* 0x000000ffff077224 */ /* 0x000fe400078e0002 */
[----:B-1----:R-:W-:Y:S02]  /*1d20*/  IMAD.U32 R4, RZ, RZ, UR4 ;  /* 0x00000004ff047e24 */ /* 0x002fe4000f8e00ff */
[----:B------:R-:W-:Y:S01]  /*1d30*/  IMAD.U32 R5, RZ, RZ, UR5 ;  /* 0x00000005ff057e24 */ /* 0x000fe2000f8e00ff */
[----:B0-2---:R1:W-:Y:S06]  /*1d40*/  STL [R1], R18 ;  /* 0x0000001201007387 */ /* 0x0053ec0000100800 */
[----:B------:R-:W-:-:S07]  /*1d50*/  LEPC R20, `(.L_x_36) ;  /* 0x000000001014794e */ /* 0x000fce0000000000 */
[----:B-1----:R-:W-:Y:S05]  /*1d60*/  CALL.ABS.NOINC R16 ;  /* 0x0000000010007343 */ /* 0x002fea0003c00000 */
.L_x_36:
[----:B------:R-:W-:Y:S01]  /*1d70*/  MOV R0, 0x18 ;  /* 0x0000001800007802 */ /* 0x000fe20000000f00 */
[----:B------:R-:W1:Y:S01]  /*1d80*/  LDCU.64 UR4, c[0x4][0x10] ;  /* 0x01000200ff0477ac */ /* 0x000e620008000a00 */
[----:B------:R-:W-:Y:S02]  /*1d90*/  CS2R R6, SRZ ;  /* 0x0000000000067805 */ /* 0x000fe4000001ff00 */
[----:B------:R2:W3:Y:S01]  /*1da0*/  LDC.64 R8, c[0x4][R0] ;  /* 0x0100000000087b82 */ /* 0x0004e20000000a00 */
[----:B-1----:R-:W-:Y:S02]  /*1db0*/  IMAD.U32 R4, RZ, RZ, UR4 ;  /* 0x00000004ff047e24 */ /* 0x002fe4000f8e00ff */
[----:B--2---:R-:W-:-:S07]  /*1dc0*/  IMAD.U32 R5, RZ, RZ, UR5 ;  /* 0x00000005ff057e24 */ /* 0x004fce000f8e00ff */
[----:B------:R-:W-:-:S07]  /*1dd0*/  LEPC R20, `(.L_x_53) ;  /* 0x000000001014794e */ /* 0x000fce0000000000 */
[----:B0--3--:R-:W-:Y:S05]  /*1de0*/  CALL.ABS.NOINC R8 ;  /* 0x0000000008007343 */ /* 0x009fea0003c00000 */
.L_x_53:
[----:B------:R-:W-:-:S13]  /*1df0*/  ISETP.NE.AND P6, PT, R27, RZ, PT ;  /* 0x000000ff1b00720c */ /* 0x000fda0003fc5270 */
[----:B------:R-:W-:Y:S05]  /*1e00*/  @P6 BRA `(.L_x_54) ;  /* 0xffffffe000e86947 */ /* 0x000fea000383ffff */
[----:B------:R-:W-:Y:S05]  /*1e10*/  BSYNC.RECONVERGENT B7 ;  /* 0x0000000000077941 */ /* 0x000fea0003800200 */
.L_x_16:
[----:B------:R-:W-:Y:S01]  /*1e20*/  MOV R0, 0x18 ;  /* 0x0000001800007802 */ /* 0x000fe20000000f00 */
[----:B------:R-:W0:Y:S01]  /*1e30*/  LDCU.64 UR4, c[0x4][0x10] ;  /* 0x01000200ff0477ac */ /* 0x000e220008000a00 */
[----:B------:R-:W-:Y:S02]  /*1e40*/  CS2R R6, SRZ ;  /* 0x0000000000067805 */ /* 0x000fe4000001ff00 */
[----:B------:R1:W2:Y:S01]  /*1e50*/  LDC.64 R2, c[0x4][R0] ;  /* 0x0100000000027b82 */ /* 0x0002a20000000a00 */
[----:B0-----:R-:W-:Y:S02]  /*1e60*/  IMAD.U32 R4, RZ, RZ, UR4 ;  /* 0x00000004ff047e24 */ /* 0x001fe4000f8e00ff */
[----:B-1----:R-:W-:-:S07]  /*1e70*/  IMAD.U32 R5, RZ, RZ, UR5 ;  /* 0x00000005ff057e24 */ /* 0x002fce000f8e00ff */
[----:B------:R-:W-:-:S07]  /*1e80*/  LEPC R20, `(.L_x_55) ;  /* 0x000000001014794e */ /* 0x000fce0000000000 */
[----:B--2---:R-:W-:Y:S05]  /*1e90*/  CALL.ABS.NOINC R2 ;  /* 0x0000000002007343 */ /* 0x004fea0003c00000 */
.L_x_55:
[----:B------:R-:W-:Y:S05]  /*1ea0*/  EXIT ;  /* 0x000000000000794d */ /* 0x000fea0003800000 */
.L_x_56:
        /* <DEDUP_REMOVED lines=13> */
.L_x_58:


//--------------------- .nv.global.init           --------------------------
	.section	.nv.global.init,"aw",@progbits
.nv.global.init:
	.type		$str$2,@object
	.size		$str$2,($str$1 - $str$2)
$str$2:
        /*0000*/ 	.byte	0x0a, 0x00
	.type		$str$1,@object
	.size		$str$1,($str - $str$1)
$str$1:
        /*0002*/ 	.byte	0x25, 0x34, 0x64, 0x00
	.type		$str,@object
	.size		$str,(.L_0 - $str)
$str:
        /*0006*/ 	.byte	0x0a, 0x72, 0x6f, 0x75, 0x6e, 0x64, 0x25, 0x64, 0x2c, 0x20, 0x64, 0x65, 0x76, 0x69, 0x63, 0x65
        /*0016*/ 	.byte	0x3a, 0x20, 0x28, 0x25, 0x64, 0x20, 0x25, 0x64, 0x29, 0x20, 0x25, 0x64, 0x0a, 0x00
.L_0:


//--------------------- .nv.shared._Z3caliiiiiiPim --------------------------
	.section	.nv.shared._Z3caliiiiiiPim,"aw",@nobits
	.sectionflags	@""
	.align	4
.nv.shared._Z3caliiiiiiPim:
	.zero		13312


//--------------------- .nv.shared.reserved.0     --------------------------
	.section	.nv.shared.reserved.0,"aw",@nobits
	.weak		__nv_reservedSMEM_offset_0_alias
	.size		__nv_reservedSMEM_offset_0_alias, 0, 64
	.other		__nv_reservedSMEM_offset_0_alias,@"STO_CUDA_RESERVED_SHARED STV_DEFAULT"
__nv_reservedSMEM_offset_0_alias:
	.zero		0
	.zero		64


//--------------------- .nv.constant0._Z3caliiiiiiPim --------------------------
	.section	.nv.constant0._Z3caliiiiiiPim,"a",@progbits
	.sectionflags	@""
	.align	4
.nv.constant0._Z3caliiiiiiPim:
	.zero		936


//--------------------- .nv.constant0._Z4testPimiiii --------------------------
	.section	.nv.constant0._Z4testPimiiii,"a",@progbits
	.sectionflags	@""
	.align	4
.nv.constant0._Z4testPimiiii:
	.zero		928


//--------------------- SYMBOLS --------------------------

	.type		.nv.reservedSmem.offset0,@object
	.size		.nv.reservedSmem.offset0,0x4
	.type		.nv.reservedSmem.cap,@object
	.size		.nv.reservedSmem.cap,0x4
	.type		vprintf,@function
